	.target	sm_90a

	.elftype	@"ET_EXEC"


//--------------------- .note.nv.tkinfo           --------------------------
	.section	.note.nv.tkinfo,"",@"SHT_NOTE"
	.sectionflags	@"SHF_NOTE_NV_TKINFO"
	.tkinfo
        /*0018*/ 	.word	0x00000002
        /*0030*/ 	.string	""
        /*0030*/ 	.string	"ptxas"
        /*0030*/ 	.string	"Cuda compilation tools, release 13.0, V13.0.88"
        /*0030*/ 	.string	"Build cuda_13.0.r13.0/compiler.36424714_0"
        /*0030*/ 	.string	"-arch sm_90a -m 64 "



//--------------------- .note.nv.cuinfo           --------------------------
	.section	.note.nv.cuinfo,"",@"SHT_NOTE"
	.sectionflags	@"SHF_NOTE_NV_CUINFO"
        /*0018*/ 	.short	0x0002
        /*001a*/ 	.short	0x005a
        /*001c*/ 	.short	0x0082
	.zero		2


//--------------------- .nv.info                  --------------------------
	.section	.nv.info,"",@"SHT_CUDA_INFO"
	.align	4


	//----- nvinfo : EIATTR_REGCOUNT
	.align		4
        /*0000*/ 	.byte	0x04, 0x2f
        /*0002*/ 	.short	(.L_12 - .L_11)
	.align		4
.L_11:
        /*0004*/ 	.word	index@(_ZN7cutlass13device_kernelINS_4gemm6kernel13GemmUniversalIN4cute5tupleIJiiiiEEENS1_10collective13CollectiveMmaINS1_40MainloopSm90TmaGmmaWarpSpecializedSparseILi17ENS5_IJNS4_1CILi2EEENSA_ILi1EEESC_EEENS1_32KernelTmaWarpSpecializedPingpongEEENS5_IJNSA_ILi64EEESG_NSA_ILi128EEEEEEaNS5_IJNS4_6LayoutINS5_IJiNS5_IJSB_iEEEiEEENS5_IJlNS5_IJSC_SB_EEElEEEEENSJ_INS5_IJNS5_IJSG_iEEENS5_IJSH_iEEEiEEENS5_IJNS5_IJSH_NSA_ILi8192EEEEEENS5_IJSC_lEEElEEEEEEEEaNS5_IJlSC_lEEENS4_8TiledMMAINS4_8MMA_AtomIJNS4_4SM904GMMA6SPARSE27GMMA_64x64x64_S32S8S8_SS_TNILNS12_9SparseSelE0EEEEEENSJ_INS5_IJSC_SC_SC_EEENS5_IJNSA_ILi0EEES19_S19_EEEEENS5_IJNS4_10UnderscoreES1C_S1C_EEEEENS4_13SM90_TMA_LOADENS4_14ComposedLayoutINS4_7SwizzleILi2ELi4ELi3EEENS4_25smem_sparse_ptr_flag_bitsILi2ELi8EEENSJ_INS5_IJNS5_IJSC_NSA_ILi8EEEEEENS5_IJSB_SG_EEEEEENS5_IJNS5_IJS19_SH_EEESM_EEEEEEEvNS4_8identityENS4_23SM90_TMA_LOAD_MULTICASTENS1G_INS1H_ILi3ELi4ELi3EEENS4_18smem_ptr_flag_bitsILi8EEENSJ_INS5_IJS1L_SH_EEENS5_IJSH_SC_EEEEEEEvS1T_EENS_8epilogue10collective6detail29Sm90TmaWarpSpecializedAdapterINS24_15DefaultEpilogueIiNS5_IJSC_llEEES28_NS23_6thread17LinearCombinationIiLi1EiiLNS29_9ScaleType4KindE0ELNS_15FloatRoundStyleE2EiEENS1_15EpilogueDefaultEEEEEvvEEEEvNT_6ParamsE)
        /*0008*/ 	.word	0x000000a8


	//----- nvinfo : EIATTR_FRAME_SIZE
	.align		4
.L_12:
        /*000c*/ 	.byte	0x04, 0x11
        /*000e*/ 	.short	(.L_14 - .L_13)
	.align		4
.L_13:
        /*0010*/ 	.word	index@(_ZN7cutlass13device_kernelINS_4gemm6kernel13GemmUniversalIN4cute5tupleIJiiiiEEENS1_10collective13CollectiveMmaINS1_40MainloopSm90TmaGmmaWarpSpecializedSparseILi17ENS5_IJNS4_1CILi2EEENSA_ILi1EEESC_EEENS1_32KernelTmaWarpSpecializedPingpongEEENS5_IJNSA_ILi64EEESG_NSA_ILi128EEEEEEaNS5_IJNS4_6LayoutINS5_IJiNS5_IJSB_iEEEiEEENS5_IJlNS5_IJSC_SB_EEElEEEEENSJ_INS5_IJNS5_IJSG_iEEENS5_IJSH_iEEEiEEENS5_IJNS5_IJSH_NSA_ILi8192EEEEEENS5_IJSC_lEEElEEEEEEEEaNS5_IJlSC_lEEENS4_8TiledMMAINS4_8MMA_AtomIJNS4_4SM904GMMA6SPARSE27GMMA_64x64x64_S32S8S8_SS_TNILNS12_9SparseSelE0EEEEEENSJ_INS5_IJSC_SC_SC_EEENS5_IJNSA_ILi0EEES19_S19_EEEEENS5_IJNS4_10UnderscoreES1C_S1C_EEEEENS4_13SM90_TMA_LOADENS4_14ComposedLayoutINS4_7SwizzleILi2ELi4ELi3EEENS4_25smem_sparse_ptr_flag_bitsILi2ELi8EEENSJ_INS5_IJNS5_IJSC_NSA_ILi8EEEEEENS5_IJSB_SG_EEEEEENS5_IJNS5_IJS19_SH_EEESM_EEEEEEEvNS4_8identityENS4_23SM90_TMA_LOAD_MULTICASTENS1G_INS1H_ILi3ELi4ELi3EEENS4_18smem_ptr_flag_bitsILi8EEENSJ_INS5_IJS1L_SH_EEENS5_IJSH_SC_EEEEEEEvS1T_EENS_8epilogue10collective6detail29Sm90TmaWarpSpecializedAdapterINS24_15DefaultEpilogueIiNS5_IJSC_llEEES28_NS23_6thread17LinearCombinationIiLi1EiiLNS29_9ScaleType4KindE0ELNS_15FloatRoundStyleE2EiEENS1_15EpilogueDefaultEEEEEvvEEEEvNT_6ParamsE)
        /*0014*/ 	.word	0x00000000


	//----- nvinfo : EIATTR_MIN_STACK_SIZE
	.align		4
.L_14:
        /*0018*/ 	.byte	0x04, 0x12
        /*001a*/ 	.short	(.L_16 - .L_15)
	.align		4
.L_15:
        /*001c*/ 	.word	index@(_ZN7cutlass13device_kernelINS_4gemm6kernel13GemmUniversalIN4cute5tupleIJiiiiEEENS1_10collective13CollectiveMmaINS1_40MainloopSm90TmaGmmaWarpSpecializedSparseILi17ENS5_IJNS4_1CILi2EEENSA_ILi1EEESC_EEENS1_32KernelTmaWarpSpecializedPingpongEEENS5_IJNSA_ILi64EEESG_NSA_ILi128EEEEEEaNS5_IJNS4_6LayoutINS5_IJiNS5_IJSB_iEEEiEEENS5_IJlNS5_IJSC_SB_EEElEEEEENSJ_INS5_IJNS5_IJSG_iEEENS5_IJSH_iEEEiEEENS5_IJNS5_IJSH_NSA_ILi8192EEEEEENS5_IJSC_lEEElEEEEEEEEaNS5_IJlSC_lEEENS4_8TiledMMAINS4_8MMA_AtomIJNS4_4SM904GMMA6SPARSE27GMMA_64x64x64_S32S8S8_SS_TNILNS12_9SparseSelE0EEEEEENSJ_INS5_IJSC_SC_SC_EEENS5_IJNSA_ILi0EEES19_S19_EEEEENS5_IJNS4_10UnderscoreES1C_S1C_EEEEENS4_13SM90_TMA_LOADENS4_14ComposedLayoutINS4_7SwizzleILi2ELi4ELi3EEENS4_25smem_sparse_ptr_flag_bitsILi2ELi8EEENSJ_INS5_IJNS5_IJSC_NSA_ILi8EEEEEENS5_IJSB_SG_EEEEEENS5_IJNS5_IJS19_SH_EEESM_EEEEEEEvNS4_8identityENS4_23SM90_TMA_LOAD_MULTICASTENS1G_INS1H_ILi3ELi4ELi3EEENS4_18smem_ptr_flag_bitsILi8EEENSJ_INS5_IJS1L_SH_EEENS5_IJSH_SC_EEEEEEEvS1T_EENS_8epilogue10collective6detail29Sm90TmaWarpSpecializedAdapterINS24_15DefaultEpilogueIiNS5_IJSC_llEEES28_NS23_6thread17LinearCombinationIiLi1EiiLNS29_9ScaleType4KindE0ELNS_15FloatRoundStyleE2EiEENS1_15EpilogueDefaultEEEEEvvEEEEvNT_6ParamsE)
        /*0020*/ 	.word	0x00000000
.L_16:


//--------------------- .nv.compat                --------------------------
	.section	.nv.compat,"",@"SHT_CUDA_COMPAT_INFO"
	.align	4
        /*0000*/ 	.byte	0x02, 0x09, 0x01, 0x00, 0x02, 0x02, 0x04, 0x00, 0x02, 0x05, 0x05, 0x00, 0x03, 0x07, 0x01, 0x01
        /*0010*/ 	.byte	0x02, 0x03, 0x01, 0x00, 0x02, 0x06, 0x01, 0x00, 0x04, 0x0b, 0x08, 0x00, 0x00, 0x00, 0x00, 0x00
        /*0020*/ 	.byte	0x00, 0x00, 0x00, 0x00


//--------------------- .nv.info._ZN7cutlass13device_kernelINS_4gemm6kernel13GemmUniversalIN4cute5tupleIJiiiiEEENS1_10collective13CollectiveMmaINS1_40MainloopSm90TmaGmmaWarpSpecializedSparseILi17ENS5_IJNS4_1CILi2EEENSA_ILi1EEESC_EEENS1_32KernelTmaWarpSpecializedPingpongEEENS5_IJNSA_ILi64EEESG_NSA_ILi128EEEEEEaNS5_IJNS4_6LayoutINS5_IJiNS5_IJSB_iEEEiEEENS5_IJlNS5_IJSC_SB_EEElEEEEENSJ_INS5_IJNS5_IJSG_iEEENS5_IJSH_iEEEiEEENS5_IJNS5_IJSH_NSA_ILi8192EEEEEENS5_IJSC_lEEElEEEEEEEEaNS5_IJlSC_lEEENS4_8TiledMMAINS4_8MMA_AtomIJNS4_4SM904GMMA6SPARSE27GMMA_64x64x64_S32S8S8_SS_TNILNS12_9SparseSelE0EEEEEENSJ_INS5_IJSC_SC_SC_EEENS5_IJNSA_ILi0EEES19_S19_EEEEENS5_IJNS4_10UnderscoreES1C_S1C_EEEEENS4_13SM90_TMA_LOADENS4_14ComposedLayoutINS4_7SwizzleILi2ELi4ELi3EEENS4_25smem_sparse_ptr_flag_bitsILi2ELi8EEENSJ_INS5_IJNS5_IJSC_NSA_ILi8EEEEEENS5_IJSB_SG_EEEEEENS5_IJNS5_IJS19_SH_EEESM_EEEEEEEvNS4_8identityENS4_23SM90_TMA_LOAD_MULTICASTENS1G_INS1H_ILi3ELi4ELi3EEENS4_18smem_ptr_flag_bitsILi8EEENSJ_INS5_IJS1L_SH_EEENS5_IJSH_SC_EEEEEEEvS1T_EENS_8epilogue10collective6detail29Sm90TmaWarpSpecializedAdapterINS24_15DefaultEpilogueIiNS5_IJSC_llEEES28_NS23_6thread17LinearCombinationIiLi1EiiLNS29_9ScaleType4KindE0ELNS_15FloatRoundStyleE2EiEENS1_15EpilogueDefaultEEEEEvvEEEEvNT_6ParamsE --------------------------
	.section	.nv.info._ZN7cutlass13device_kernelINS_4gemm6kernel13GemmUniversalIN4cute5tupleIJiiiiEEENS1_10collective13CollectiveMmaINS1_40MainloopSm90TmaGmmaWarpSpecializedSparseILi17ENS5_IJNS4_1CILi2EEENSA_ILi1EEESC_EEENS1_32KernelTmaWarpSpecializedPingpongEEENS5_IJNSA_ILi64EEESG_NSA_ILi128EEEEEEaNS5_IJNS4_6LayoutINS5_IJiNS5_IJSB_iEEEiEEENS5_IJlNS5_IJSC_SB_EEElEEEEENSJ_INS5_IJNS5_IJSG_iEEENS5_IJSH_iEEEiEEENS5_IJNS5_IJSH_NSA_ILi8192EEEEEENS5_IJSC_lEEElEEEEEEEEaNS5_IJlSC_lEEENS4_8TiledMMAINS4_8MMA_AtomIJNS4_4SM904GMMA6SPARSE27GMMA_64x64x64_S32S8S8_SS_TNILNS12_9SparseSelE0EEEEEENSJ_INS5_IJSC_SC_SC_EEENS5_IJNSA_ILi0EEES19_S19_EEEEENS5_IJNS4_10UnderscoreES1C_S1C_EEEEENS4_13SM90_TMA_LOADENS4_14ComposedLayoutINS4_7SwizzleILi2ELi4ELi3EEENS4_25smem_sparse_ptr_flag_bitsILi2ELi8EEENSJ_INS5_IJNS5_IJSC_NSA_ILi8EEEEEENS5_IJSB_SG_EEEEEENS5_IJNS5_IJS19_SH_EEESM_EEEEEEEvNS4_8identityENS4_23SM90_TMA_LOAD_MULTICASTENS1G_INS1H_ILi3ELi4ELi3EEENS4_18smem_ptr_flag_bitsILi8EEENSJ_INS5_IJS1L_SH_EEENS5_IJSH_SC_EEEEEEEvS1T_EENS_8epilogue10collective6detail29Sm90TmaWarpSpecializedAdapterINS24_15DefaultEpilogueIiNS5_IJSC_llEEES28_NS23_6thread17LinearCombinationIiLi1EiiLNS29_9ScaleType4KindE0ELNS_15FloatRoundStyleE2EiEENS1_15EpilogueDefaultEEEEEvvEEEEvNT_6ParamsE,"",@"SHT_CUDA_INFO"
	.sectionflags	@""
	.align	4


	//----- nvinfo : EIATTR_CUDA_API_VERSION
	.align		4
        /*0000*/ 	.byte	0x04, 0x37
        /*0002*/ 	.short	(.L_18 - .L_17)
.L_17:
        /*0004*/ 	.word	0x00000082


	//----- nvinfo : EIATTR_KPARAM_INFO
	.align		4
.L_18:
        /*0008*/ 	.byte	0x04, 0x17
        /*000a*/ 	.short	(.L_20 - .L_19)
.L_19:
        /*000c*/ 	.word	0x00000000
        /*0010*/ 	.short	0x0000
        /*0012*/ 	.short	0x0070
        /*0014*/ 	.byte	0x00, 0xf0, 0x01, 0x14


	//----- nvinfo : EIATTR_SPARSE_MMA_MASK
	.align		4
.L_20:
        /*0018*/ 	.byte	0x03, 0x50
        /*001a*/ 	.short	0x0004


	//----- nvinfo : EIATTR_MAXREG_COUNT
	.align		4
        /*001c*/ 	.byte	0x03, 0x1b
        /*001e*/ 	.short	0x00a8


	//----- nvinfo : EIATTR_NUM_BARRIERS
	.align		4
        /*0020*/ 	.byte	0x02, 0x4c
        /*0022*/ 	.byte	0x01
	.zero		1


	//----- nvinfo : EIATTR_MERCURY_ISA_VERSION
	.align		4
        /*0024*/ 	.byte	0x03, 0x5f
        /*0026*/ 	.short	0x0101


	//----- nvinfo : EIATTR_INT_WARP_WIDE_INSTR_OFFSETS
	.align		4
        /*0028*/ 	.byte	0x04, 0x31
        /*002a*/ 	.short	(.L_22 - .L_21)


	//   ....[0]....
.L_21:
        /*002c*/ 	.word	0x00000680


	//   ....[1]....
        /*0030*/ 	.word	0x00000790


	//   ....[2]....
        /*0034*/ 	.word	0x000007b0


	//   ....[3]....
        /*0038*/ 	.word	0x000007d0


	//   ....[4]....
        /*003c*/ 	.word	0x00000940


	//   ....[5]....
        /*0040*/ 	.word	0x00000950


	//   ....[6]....
        /*0044*/ 	.word	0x00000960


	//   ....[7]....
        /*0048*/ 	.word	0x00000980


	//----- nvinfo : EIATTR_COOP_GROUP_MASK_REGIDS
	.align		4
.L_22:
        /*004c*/ 	.byte	0x04, 0x29
        /*004e*/ 	.short	(.L_24 - .L_23)


	//   ....[0]....
.L_23:
        /*0050*/ 	.word	0xffffffff


	//   ....[1]....
        /*0054*/ 	.word	0xffffffff


	//   ....[2]....
        /*0058*/ 	.word	0xffffffff


	//   ....[3]....
        /*005c*/ 	.word	0xffffffff


	//   ....[4]....
        /*0060*/ 	.word	0xffffffff


	//   ....[5]....
        /*0064*/ 	.word	0xffffffff


	//   ....[6]....
        /*0068*/ 	.word	0xffffffff


	//----- nvinfo : EIATTR_COOP_GROUP_INSTR_OFFSETS
	.align		4
.L_24:
        /*006c*/ 	.byte	0x04, 0x28
        /*006e*/ 	.short	(.L_26 - .L_25)


	//   ....[0]....
.L_25:
        /*0070*/ 	.word	0x00000060


	//   ....[1]....
        /*0074*/ 	.word	0x00000070


	//   ....[2]....
        /*0078*/ 	.word	0x00000160


	//   ....[3]....
        /*007c*/ 	.word	0x000004d0


	//   ....[4]....
        /*0080*/ 	.word	0x00000510


	//   ....[5]....
        /*0084*/ 	.word	0x000005a0


	//   ....[6]....
        /*0088*/ 	.word	0x00000b10


	//----- nvinfo : EIATTR_REG_RECONFIG
	.align		4
.L_26:
        /*008c*/ 	.byte	0x01, 0x54
	.zero		2


	//----- nvinfo : EIATTR_MBARRIER_INSTR_OFFSETS
	.align		4
        /*0090*/ 	.byte	0x04, 0x39
        /*0092*/ 	.short	(.L_28 - .L_27)


	//   ....[0]....
.L_27:
        /*0094*/ 	.word	0x00000280
        /*0098*/ 	.word	0x000000ff
        /*009c*/ 	.word	0x00000000
        /*00a0*/ 	.short	0x0100
        /*00a2*/ 	.byte	0x08
	.zero		1


	//   ....[1]....
        /*00a4*/ 	.word	0x00000290
        /*00a8*/ 	.word	0x000000ff
        /*00ac*/ 	.word	0x00000088
        /*00b0*/ 	.short	0x0100
        /*00b2*/ 	.byte	0x08
	.zero		1


	//   ....[2]....
        /*00b4*/ 	.word	0x000002a0
        /*00b8*/ 	.word	0x000000ff
        /*00bc*/ 	.word	0x00000008
        /*00c0*/ 	.short	0x0100
        /*00c2*/ 	.byte	0x08
	.zero		1


	//   ....[3]....
        /*00c4*/ 	.word	0x000002b0
        /*00c8*/ 	.word	0x000000ff
        /*00cc*/ 	.word	0x00000090
        /*00d0*/ 	.short	0x0100
        /*00d2*/ 	.byte	0x08
	.zero		1


	//   ....[4]....
        /*00d4*/ 	.word	0x000002c0
        /*00d8*/ 	.word	0x000000ff
        /*00dc*/ 	.word	0x00000010
        /*00e0*/ 	.short	0x0100
        /*00e2*/ 	.byte	0x08
	.zero		1


	//   ....[5]....
        /*00e4*/ 	.word	0x000002d0
        /*00e8*/ 	.word	0x000000ff
        /*00ec*/ 	.word	0x00000098
        /*00f0*/ 	.short	0x0100
        /*00f2*/ 	.byte	0x08
	.zero		1


	//   ....[6]....
        /*00f4*/ 	.word	0x000002e0
        /*00f8*/ 	.word	0x000000ff
        /*00fc*/ 	.word	0x00000018
        /*0100*/ 	.short	0x0100
        /*0102*/ 	.byte	0x08
	.zero		1


	//   ....[7]....
        /*0104*/ 	.word	0x000002f0
        /*0108*/ 	.word	0x000000ff
        /*010c*/ 	.word	0x000000a0
        /*0110*/ 	.short	0x0100
        /*0112*/ 	.byte	0x08
	.zero		1


	//   ....[8]....
        /*0114*/ 	.word	0x00000300
        /*0118*/ 	.word	0x000000ff
        /*011c*/ 	.word	0x00000020
        /*0120*/ 	.short	0x0100
        /*0122*/ 	.byte	0x08
	.zero		1


	//   ....[9]....
        /*0124*/ 	.word	0x00000310
        /*0128*/ 	.word	0x000000ff
        /*012c*/ 	.word	0x000000a8
        /*0130*/ 	.short	0x0100
        /*0132*/ 	.byte	0x08
	.zero		1


	//   ....[10]....
        /*0134*/ 	.word	0x00000320
        /*0138*/ 	.word	0x000000ff
        /*013c*/ 	.word	0x00000028
        /*0140*/ 	.short	0x0100
        /*0142*/ 	.byte	0x08
	.zero		1


	//   ....[11]....
        /*0144*/ 	.word	0x00000330
        /*0148*/ 	.word	0x000000ff
        /*014c*/ 	.word	0x000000b0
        /*0150*/ 	.short	0x0100
        /*0152*/ 	.byte	0x08
	.zero		1


	//   ....[12]....
        /*0154*/ 	.word	0x00000340
        /*0158*/ 	.word	0x000000ff
        /*015c*/ 	.word	0x00000030
        /*0160*/ 	.short	0x0100
        /*0162*/ 	.byte	0x08
	.zero		1


	//   ....[13]....
        /*0164*/ 	.word	0x00000350
        /*0168*/ 	.word	0x000000ff
        /*016c*/ 	.word	0x000000b8
        /*0170*/ 	.short	0x0100
        /*0172*/ 	.byte	0x08
	.zero		1


	//   ....[14]....
        /*0174*/ 	.word	0x00000360
        /*0178*/ 	.word	0x000000ff
        /*017c*/ 	.word	0x00000038
        /*0180*/ 	.short	0x0100
        /*0182*/ 	.byte	0x08
	.zero		1


	//   ....[15]....
        /*0184*/ 	.word	0x00000370
        /*0188*/ 	.word	0x000000ff
        /*018c*/ 	.word	0x000000c0
        /*0190*/ 	.short	0x0100
        /*0192*/ 	.byte	0x08
	.zero		1


	//   ....[16]....
        /*0194*/ 	.word	0x00000380
        /*0198*/ 	.word	0x000000ff
        /*019c*/ 	.word	0x00000040
        /*01a0*/ 	.short	0x0100
        /*01a2*/ 	.byte	0x08
	.zero		1


	//   ....[17]....
        /*01a4*/ 	.word	0x00000390
        /*01a8*/ 	.word	0x000000ff
        /*01ac*/ 	.word	0x000000c8
        /*01b0*/ 	.short	0x0100
        /*01b2*/ 	.byte	0x08
	.zero		1


	//   ....[18]....
        /*01b4*/ 	.word	0x000003a0
        /*01b8*/ 	.word	0x000000ff
        /*01bc*/ 	.word	0x00000048
        /*01c0*/ 	.short	0x0100
        /*01c2*/ 	.byte	0x08
	.zero		1


	//   ....[19]....
        /*01c4*/ 	.word	0x000003b0
        /*01c8*/ 	.word	0x000000ff
        /*01cc*/ 	.word	0x000000d0
        /*01d0*/ 	.short	0x0100
        /*01d2*/ 	.byte	0x08
	.zero		1


	//   ....[20]....
        /*01d4*/ 	.word	0x000003c0
        /*01d8*/ 	.word	0x000000ff
        /*01dc*/ 	.word	0x00000050
        /*01e0*/ 	.short	0x0100
        /*01e2*/ 	.byte	0x08
	.zero		1


	//   ....[21]....
        /*01e4*/ 	.word	0x000003d0
        /*01e8*/ 	.word	0x000000ff
        /*01ec*/ 	.word	0x000000d8
        /*01f0*/ 	.short	0x0100
        /*01f2*/ 	.byte	0x08
	.zero		1


	//   ....[22]....
        /*01f4*/ 	.word	0x000003e0
        /*01f8*/ 	.word	0x000000ff
        /*01fc*/ 	.word	0x00000058
        /*0200*/ 	.short	0x0100
        /*0202*/ 	.byte	0x08
	.zero		1


	//   ....[23]....
        /*0204*/ 	.word	0x000003f0
        /*0208*/ 	.word	0x000000ff
        /*020c*/ 	.word	0x000000e0
        /*0210*/ 	.short	0x0100
        /*0212*/ 	.byte	0x08
	.zero		1


	//   ....[24]....
        /*0214*/ 	.word	0x00000400
        /*0218*/ 	.word	0x000000ff
        /*021c*/ 	.word	0x00000060
        /*0220*/ 	.short	0x0100
        /*0222*/ 	.byte	0x08
	.zero		1


	//   ....[25]....
        /*0224*/ 	.word	0x00000410
        /*0228*/ 	.word	0x000000ff
        /*022c*/ 	.word	0x000000e8
        /*0230*/ 	.short	0x0100
        /*0232*/ 	.byte	0x08
	.zero		1


	//   ....[26]....
        /*0234*/ 	.word	0x00000420
        /*0238*/ 	.word	0x000000ff
        /*023c*/ 	.word	0x00000068
        /*0240*/ 	.short	0x0100
        /*0242*/ 	.byte	0x08
	.zero		1


	//   ....[27]....
        /*0244*/ 	.word	0x00000430
        /*0248*/ 	.word	0x000000ff
        /*024c*/ 	.word	0x000000f0
        /*0250*/ 	.short	0x0100
        /*0252*/ 	.byte	0x08
	.zero		1


	//   ....[28]....
        /*0254*/ 	.word	0x00000440
        /*0258*/ 	.word	0x000000ff
        /*025c*/ 	.word	0x00000070
        /*0260*/ 	.short	0x0100
        /*0262*/ 	.byte	0x08
	.zero		1


	//   ....[29]....
        /*0264*/ 	.word	0x00000450
        /*0268*/ 	.word	0x000000ff
        /*026c*/ 	.word	0x000000f8
        /*0270*/ 	.short	0x0100
        /*0272*/ 	.byte	0x08
	.zero		1


	//   ....[30]....
        /*0274*/ 	.word	0x00000460
        /*0278*/ 	.word	0x000000ff
        /*027c*/ 	.word	0x00000078
        /*0280*/ 	.short	0x0100
        /*0282*/ 	.byte	0x08
	.zero		1


	//   ....[31]....
        /*0284*/ 	.word	0x00000470
        /*0288*/ 	.word	0x000000ff
        /*028c*/ 	.word	0x00000100
        /*0290*/ 	.short	0x0100
        /*0292*/ 	.byte	0x08
	.zero		1


	//   ....[32]....
        /*0294*/ 	.word	0x00000480
        /*0298*/ 	.word	0x000000ff
        /*029c*/ 	.word	0x00000080
        /*02a0*/ 	.short	0x0100
        /*02a2*/ 	.byte	0x08
	.zero		1


	//   ....[33]....
        /*02a4*/ 	.word	0x00000490
        /*02a8*/ 	.word	0x000000ff
        /*02ac*/ 	.word	0x00000108
        /*02b0*/ 	.short	0x0100
        /*02b2*/ 	.byte	0x08
	.zero		1


	//   ....[34]....
        /*02b4*/ 	.word	0x000009d0
        /*02b8*/ 	.word	0x000000ff
        /*02bc*/ 	.word	0x00000140
        /*02c0*/ 	.short	0x0100
        /*02c2*/ 	.byte	0x08
	.zero		1


	//   ....[35]....
        /*02c4*/ 	.word	0x00000a70
        /*02c8*/ 	.word	0x000000ff
        /*02cc*/ 	.word	0x00000148
        /*02d0*/ 	.short	0x0100
        /*02d2*/ 	.byte	0x08
	.zero		1


	//   ....[36]....
        /*02d4*/ 	.word	0x00000a90
        /*02d8*/ 	.word	0x000000ff
        /*02dc*/ 	.word	0x00000120
        /*02e0*/ 	.short	0x0100
        /*02e2*/ 	.byte	0x09
	.zero		1


	//   ....[37]....
        /*02e4*/ 	.word	0x00000aa0
        /*02e8*/ 	.word	0x000000ff
        /*02ec*/ 	.word	0x00000128
        /*02f0*/ 	.short	0x0100
        /*02f2*/ 	.byte	0x09
	.zero		1


	//   ....[38]....
        /*02f4*/ 	.word	0x00000ab0
        /*02f8*/ 	.word	0x000000ff
        /*02fc*/ 	.word	0x00000130
        /*0300*/ 	.short	0x0100
        /*0302*/ 	.byte	0x09
	.zero		1


	//   ....[39]....
        /*0304*/ 	.word	0x00000ac0
        /*0308*/ 	.word	0x000000ff
        /*030c*/ 	.word	0x00000138
        /*0310*/ 	.short	0x0100
        /*0312*/ 	.byte	0x09
	.zero		1


	//   ....[40]....
        /*0314*/ 	.word	0x00001970
        /*0318*/ 	.word	0x000000ff
        /*031c*/ 	.word	0xfffffff8
        /*0320*/ 	.short	0x010a
        /*0322*/ 	.byte	0x0c
	.zero		1


	//   ....[41]....
        /*0324*/ 	.word	0x00001b40
        /*0328*/ 	.word	0x000000ff
        /*032c*/ 	.word	0x00000000
        /*0330*/ 	.short	0x010a
        /*0332*/ 	.byte	0x08
	.zero		1


	//   ....[42]....
        /*0334*/ 	.word	0x00001ba0
        /*0338*/ 	.word	0x000000ff
        /*033c*/ 	.word	0x00000000
        /*0340*/ 	.short	0x010a
        /*0342*/ 	.byte	0x08
	.zero		1


	//   ....[43]....
        /*0344*/ 	.word	0x00001d00
        /*0348*/ 	.word	0x00000038
        /*034c*/ 	.word	0x00000000
        /*0350*/ 	.short	0x0101
        /*0352*/ 	.byte	0x3f
	.zero		1


	//   ....[44]....
        /*0354*/ 	.word	0x00001e90
        /*0358*/ 	.word	0x00000016
        /*035c*/ 	.word	0x00000000
        /*0360*/ 	.short	0x0101
        /*0362*/ 	.byte	0x14
	.zero		1


	//   ....[45]....
        /*0364*/ 	.word	0x00001ee0
        /*0368*/ 	.word	0x000000ff
        /*036c*/ 	.word	0x00000008
        /*0370*/ 	.short	0x010a
        /*0372*/ 	.byte	0x0c
	.zero		1


	//   ....[46]....
        /*0374*/ 	.word	0x000046d0
        /*0378*/ 	.word	0x00000004
        /*037c*/ 	.word	0x00000000
        /*0380*/ 	.short	0x0101
        /*0382*/ 	.byte	0x14
	.zero		1


	//   ....[47]....
        /*0384*/ 	.word	0x00005040
        /*0388*/ 	.word	0x00000013
        /*038c*/ 	.word	0x00000088
        /*0390*/ 	.short	0x010a
        /*0392*/ 	.byte	0x3f
	.zero		1


	//   ....[48]....
        /*0394*/ 	.word	0x000054a0
        /*0398*/ 	.word	0x0000000a
        /*039c*/ 	.word	0x00000148
        /*03a0*/ 	.short	0x0101
        /*03a2*/ 	.byte	0x3f
	.zero		1


	//   ....[49]....
        /*03a4*/ 	.word	0x00005c10
        /*03a8*/ 	.word	0x00000005
        /*03ac*/ 	.word	0x00000000
        /*03b0*/ 	.short	0x010a
        /*03b2*/ 	.byte	0x3f
	.zero		1


	//   ....[50]....
        /*03b4*/ 	.word	0x00005c90
        /*03b8*/ 	.word	0x00000007
        /*03bc*/ 	.word	0x00000000
        /*03c0*/ 	.short	0x010a
        /*03c2*/ 	.byte	0x3f
	.zero		1


	//   ....[51]....
        /*03c4*/ 	.word	0x00005d20
        /*03c8*/ 	.word	0x00000006
        /*03cc*/ 	.word	0x00000000
        /*03d0*/ 	.short	0x010a
        /*03d2*/ 	.byte	0x3f
	.zero		1


	//   ....[52]....
        /*03d4*/ 	.word	0x00005db0
        /*03d8*/ 	.word	0x00000009
        /*03dc*/ 	.word	0x00000000
        /*03e0*/ 	.short	0x010a
        /*03e2*/ 	.byte	0x3f
	.zero		1


	//   ....[53]....
        /*03e4*/ 	.word	0x00005e40
        /*03e8*/ 	.word	0x00000006
        /*03ec*/ 	.word	0x00000000
        /*03f0*/ 	.short	0x010a
        /*03f2*/ 	.byte	0x3f
	.zero		1


	//   ....[54]....
        /*03f4*/ 	.word	0x00005ed0
        /*03f8*/ 	.word	0x00000009
        /*03fc*/ 	.word	0x00000000
        /*0400*/ 	.short	0x010a
        /*0402*/ 	.byte	0x3f
	.zero		1


	//   ....[55]....
        /*0404*/ 	.word	0x00005f60
        /*0408*/ 	.word	0x00000006
        /*040c*/ 	.word	0x00000000
        /*0410*/ 	.short	0x010a
        /*0412*/ 	.byte	0x3f
	.zero		1


	//   ....[56]....
        /*0414*/ 	.word	0x00005ff0
        /*0418*/ 	.word	0x00000009
        /*041c*/ 	.word	0x00000000
        /*0420*/ 	.short	0x010a
        /*0422*/ 	.byte	0x3f
	.zero		1


	//   ....[57]....
        /*0424*/ 	.word	0x00006080
        /*0428*/ 	.word	0x00000006
        /*042c*/ 	.word	0x00000000
        /*0430*/ 	.short	0x010a
        /*0432*/ 	.byte	0x3f
	.zero		1


	//   ....[58]....
        /*0434*/ 	.word	0x00006110
        /*0438*/ 	.word	0x00000009
        /*043c*/ 	.word	0x00000000
        /*0440*/ 	.short	0x010a
        /*0442*/ 	.byte	0x3f
	.zero		1


	//   ....[59]....
        /*0444*/ 	.word	0x000061a0
        /*0448*/ 	.word	0x00000006
        /*044c*/ 	.word	0x00000000
        /*0450*/ 	.short	0x010a
        /*0452*/ 	.byte	0x3f
	.zero		1


	//   ....[60]....
        /*0454*/ 	.word	0x00006230
        /*0458*/ 	.word	0x00000009
        /*045c*/ 	.word	0x00000000
        /*0460*/ 	.short	0x010a
        /*0462*/ 	.byte	0x3f
	.zero		1


	//   ....[61]....
        /*0464*/ 	.word	0x000062c0
        /*0468*/ 	.word	0x00000006
        /*046c*/ 	.word	0x00000000
        /*0470*/ 	.short	0x010a
        /*0472*/ 	.byte	0x3f
	.zero		1


	//   ....[62]....
        /*0474*/ 	.word	0x00006350
        /*0478*/ 	.word	0x00000009
        /*047c*/ 	.word	0x00000000
        /*0480*/ 	.short	0x010a
        /*0482*/ 	.byte	0x3f
	.zero		1


	//   ....[63]....
        /*0484*/ 	.word	0x000063e0
        /*0488*/ 	.word	0x00000008
        /*048c*/ 	.word	0x00000000
        /*0490*/ 	.short	0x010a
        /*0492*/ 	.byte	0x3f
	.zero		1


	//   ....[64]....
        /*0494*/ 	.word	0x00006470
        /*0498*/ 	.word	0x0000000b
        /*049c*/ 	.word	0x00000000
        /*04a0*/ 	.short	0x010a
        /*04a2*/ 	.byte	0x3f
	.zero		1


	//   ....[65]....
        /*04a4*/ 	.word	0x00006500
        /*04a8*/ 	.word	0x00000003
        /*04ac*/ 	.word	0x00000000
        /*04b0*/ 	.short	0x010a
        /*04b2*/ 	.byte	0x3f
	.zero		1


	//   ....[66]....
        /*04b4*/ 	.word	0x00006570
        /*04b8*/ 	.word	0x00000016
        /*04bc*/ 	.word	0xfffffff8
        /*04c0*/ 	.short	0x010a
        /*04c2*/ 	.byte	0x3f
	.zero		1


	//   ....[67]....
        /*04c4*/ 	.word	0x000065d0
        /*04c8*/ 	.word	0x00000039
        /*04cc*/ 	.word	0x00000000
        /*04d0*/ 	.short	0x010a
        /*04d2*/ 	.byte	0x3f
	.zero		1


	//   ....[68]....
        /*04d4*/ 	.word	0x00006630
        /*04d8*/ 	.word	0x00000016
        /*04dc*/ 	.word	0x00000008
        /*04e0*/ 	.short	0x010a
        /*04e2*/ 	.byte	0x3f
	.zero		1


	//   ....[69]....
        /*04e4*/ 	.word	0x00006700
        /*04e8*/ 	.word	0x00000013
        /*04ec*/ 	.word	0x00000088
        /*04f0*/ 	.short	0x010a
        /*04f2*/ 	.byte	0x3f
	.zero		1


	//   ....[70]....
        /*04f4*/ 	.word	0x000067e0
        /*04f8*/ 	.word	0x00000005
        /*04fc*/ 	.word	0x00000000
        /*0500*/ 	.short	0x010a
        /*0502*/ 	.byte	0x3f
	.zero		1


	//   ....[71]....
        /*0504*/ 	.word	0x00006830
        /*0508*/ 	.word	0x00000007
        /*050c*/ 	.word	0x00000000
        /*0510*/ 	.short	0x010a
        /*0512*/ 	.byte	0x3f
	.zero		1


	//   ....[72]....
        /*0514*/ 	.word	0x00006880
        /*0518*/ 	.word	0x00000006
        /*051c*/ 	.word	0x00000000
        /*0520*/ 	.short	0x010a
        /*0522*/ 	.byte	0x3f
	.zero		1


	//   ....[73]....
        /*0524*/ 	.word	0x000068d0
        /*0528*/ 	.word	0x00000009
        /*052c*/ 	.word	0x00000000
        /*0530*/ 	.short	0x010a
        /*0532*/ 	.byte	0x3f
	.zero		1


	//   ....[74]....
        /*0534*/ 	.word	0x00006920
        /*0538*/ 	.word	0x00000006
        /*053c*/ 	.word	0x00000000
        /*0540*/ 	.short	0x010a
        /*0542*/ 	.byte	0x3f
	.zero		1


	//   ....[75]....
        /*0544*/ 	.word	0x00006970
        /*0548*/ 	.word	0x00000009
        /*054c*/ 	.word	0x00000000
        /*0550*/ 	.short	0x010a
        /*0552*/ 	.byte	0x3f
	.zero		1


	//   ....[76]....
        /*0554*/ 	.word	0x000069c0
        /*0558*/ 	.word	0x00000006
        /*055c*/ 	.word	0x00000000
        /*0560*/ 	.short	0x010a
        /*0562*/ 	.byte	0x3f
	.zero		1


	//   ....[77]....
        /*0564*/ 	.word	0x00006a10
        /*0568*/ 	.word	0x00000009
        /*056c*/ 	.word	0x00000000
        /*0570*/ 	.short	0x010a
        /*0572*/ 	.byte	0x3f
	.zero		1


	//   ....[78]....
        /*0574*/ 	.word	0x00006a60
        /*0578*/ 	.word	0x00000006
        /*057c*/ 	.word	0x00000000
        /*0580*/ 	.short	0x010a
        /*0582*/ 	.byte	0x3f
	.zero		1


	//   ....[79]....
        /*0584*/ 	.word	0x00006ab0
        /*0588*/ 	.word	0x00000009
        /*058c*/ 	.word	0x00000000
        /*0590*/ 	.short	0x010a
        /*0592*/ 	.byte	0x3f
	.zero		1


	//   ....[80]....
        /*0594*/ 	.word	0x00006b00
        /*0598*/ 	.word	0x00000006
        /*059c*/ 	.word	0x00000000
        /*05a0*/ 	.short	0x010a
        /*05a2*/ 	.byte	0x3f
	.zero		1


	//   ....[81]....
        /*05a4*/ 	.word	0x00006b50
        /*05a8*/ 	.word	0x00000009
        /*05ac*/ 	.word	0x00000000
        /*05b0*/ 	.short	0x010a
        /*05b2*/ 	.byte	0x3f
	.zero		1


	//   ....[82]....
        /*05b4*/ 	.word	0x00006ba0
        /*05b8*/ 	.word	0x00000006
        /*05bc*/ 	.word	0x00000000
        /*05c0*/ 	.short	0x010a
        /*05c2*/ 	.byte	0x3f
	.zero		1


	//   ....[83]....
        /*05c4*/ 	.word	0x00006bf0
        /*05c8*/ 	.word	0x00000009
        /*05cc*/ 	.word	0x00000000
        /*05d0*/ 	.short	0x010a
        /*05d2*/ 	.byte	0x3f
	.zero		1


	//   ....[84]....
        /*05d4*/ 	.word	0x00006c40
        /*05d8*/ 	.word	0x00000008
        /*05dc*/ 	.word	0x00000000
        /*05e0*/ 	.short	0x010a
        /*05e2*/ 	.byte	0x3f
	.zero		1


	//   ....[85]....
        /*05e4*/ 	.word	0x00006c90
        /*05e8*/ 	.word	0x0000000b
        /*05ec*/ 	.word	0x00000000
        /*05f0*/ 	.short	0x010a
        /*05f2*/ 	.byte	0x3f
	.zero		1


	//----- nvinfo : EIATTR_NUM_MBARRIERS
	.align		4
.L_28:
        /*05f4*/ 	.byte	0x03, 0x38
        /*05f6*/ 	.short	0x0028


	//----- nvinfo : EIATTR_EXIT_INSTR_OFFSETS
	.align		4
        /*05f8*/ 	.byte	0x04, 0x1c
        /*05fa*/ 	.short	(.L_30 - .L_29)


	//   ....[0]....
.L_29:
        /*05fc*/ 	.word	0x00001560


	//   ....[1]....
        /*0600*/ 	.word	0x000015c0


	//   ....[2]....
        /*0604*/ 	.word	0x00004cf0


	//   ....[3]....
        /*0608*/ 	.word	0x00004d20


	//   ....[4]....
        /*060c*/ 	.word	0x00006550


	//----- nvinfo : EIATTR_MAX_THREADS
	.align		4
.L_30:
        /*0610*/ 	.byte	0x04, 0x05
        /*0612*/ 	.short	(.L_32 - .L_31)
.L_31:
        /*0614*/ 	.word	0x00000180
        /*0618*/ 	.word	0x00000001
        /*061c*/ 	.word	0x00000001


	//----- nvinfo : EIATTR_CRS_STACK_SIZE
	.align		4
.L_32:
        /*0620*/ 	.byte	0x04, 0x1e
        /*0622*/ 	.short	(.L_34 - .L_33)
.L_33:
        /*0624*/ 	.word	0x00000000


	//----- nvinfo : EIATTR_CBANK_PARAM_SIZE
	.align		4
.L_34:
        /*0628*/ 	.byte	0x03, 0x19
        /*062a*/ 	.short	0x0570


	//----- nvinfo : EIATTR_PARAM_CBANK
	.align		4
        /*062c*/ 	.byte	0x04, 0x0a
        /*062e*/ 	.short	(.L_36 - .L_35)
	.align		4
.L_35:
        /*0630*/ 	.word	index@(.nv.constant0._ZN7cutlass13device_kernelINS_4gemm6kernel13GemmUniversalIN4cute5tupleIJiiiiEEENS1_10collective13CollectiveMmaINS1_40MainloopSm90TmaGmmaWarpSpecializedSparseILi17ENS5_IJNS4_1CILi2EEENSA_ILi1EEESC_EEENS1_32KernelTmaWarpSpecializedPingpongEEENS5_IJNSA_ILi64EEESG_NSA_ILi128EEEEEEaNS5_IJNS4_6LayoutINS5_IJiNS5_IJSB_iEEEiEEENS5_IJlNS5_IJSC_SB_EEElEEEEENSJ_INS5_IJNS5_IJSG_iEEENS5_IJSH_iEEEiEEENS5_IJNS5_IJSH_NSA_ILi8192EEEEEENS5_IJSC_lEEElEEEEEEEEaNS5_IJlSC_lEEENS4_8TiledMMAINS4_8MMA_AtomIJNS4_4SM904GMMA6SPARSE27GMMA_64x64x64_S32S8S8_SS_TNILNS12_9SparseSelE0EEEEEENSJ_INS5_IJSC_SC_SC_EEENS5_IJNSA_ILi0EEES19_S19_EEEEENS5_IJNS4_10UnderscoreES1C_S1C_EEEEENS4_13SM90_TMA_LOADENS4_14ComposedLayoutINS4_7SwizzleILi2ELi4ELi3EEENS4_25smem_sparse_ptr_flag_bitsILi2ELi8EEENSJ_INS5_IJNS5_IJSC_NSA_ILi8EEEEEENS5_IJSB_SG_EEEEEENS5_IJNS5_IJS19_SH_EEESM_EEEEEEEvNS4_8identityENS4_23SM90_TMA_LOAD_MULTICASTENS1G_INS1H_ILi3ELi4ELi3EEENS4_18smem_ptr_flag_bitsILi8EEENSJ_INS5_IJS1L_SH_EEENS5_IJSH_SC_EEEEEEEvS1T_EENS_8epilogue10collective6detail29Sm90TmaWarpSpecializedAdapterINS24_15DefaultEpilogueIiNS5_IJSC_llEEES28_NS23_6thread17LinearCombinationIiLi1EiiLNS29_9ScaleType4KindE0ELNS_15FloatRoundStyleE2EiEENS1_15EpilogueDefaultEEEEEvvEEEEvNT_6ParamsE)
        /*0634*/ 	.short	0x0210
        /*0636*/ 	.short	0x0570


	//----- nvinfo : EIATTR_SW_WAR
	.align		4
.L_36:
        /*0638*/ 	.byte	0x04, 0x36
        /*063a*/ 	.short	(.L_38 - .L_37)
.L_37:
        /*063c*/ 	.word	0x00000008
.L_38:


//--------------------- .nv.callgraph             --------------------------
	.section	.nv.callgraph,"",@"SHT_CUDA_CALLGRAPH"
	.align	4
	.sectionentsize	8
	.align		4
        /*0000*/ 	.word	0x00000000
	.align		4
        /*0004*/ 	.word	0xffffffff
	.align		4
        /*0008*/ 	.word	0x00000000
	.align		4
        /*000c*/ 	.word	0xfffffffe
	.align		4
        /*0010*/ 	.word	0x00000000
	.align		4
        /*0014*/ 	.word	0xfffffffd
	.align		4
        /*0018*/ 	.word	0x00000000
	.align		4
        /*001c*/ 	.word	0xfffffffc


//--------------------- .nv.constant4             --------------------------
	.section	.nv.constant4,"a",@progbits
	.align	8
	.align		8
.nv.constant4:
        /*0000*/ 	.dword	_ZN39_INTERNAL_ef970aa0_4_k_cu_7020e8c5_27944cuda3std3__45__cpo5beginE
	.align		8
        /*0008*/ 	.dword	_ZN39_INTERNAL_ef970aa0_4_k_cu_7020e8c5_27944cuda3std3__45__cpo3endE
	.align		8
        /*0010*/ 	.dword	_ZN39_INTERNAL_ef970aa0_4_k_cu_7020e8c5_27944cuda3std3__45__cpo6cbeginE
	.align		8
        /*0018*/ 	.dword	_ZN39_INTERNAL_ef970aa0_4_k_cu_7020e8c5_27944cuda3std3__45__cpo4cendE
	.align		8
        /*0020*/ 	.dword	_ZN39_INTERNAL_ef970aa0_4_k_cu_7020e8c5_27944cuda3std3__441_GLOBAL__N__ef970aa0_4_k_cu_7020e8c5_27946ignoreE
	.align		8
        /*0028*/ 	.dword	_ZN39_INTERNAL_ef970aa0_4_k_cu_7020e8c5_27944cuda3std3__419piecewise_constructE
	.align		8
        /*0030*/ 	.dword	_ZN39_INTERNAL_ef970aa0_4_k_cu_7020e8c5_27944cuda3std3__48in_placeE
	.align		8
        /*0038*/ 	.dword	_ZN39_INTERNAL_ef970aa0_4_k_cu_7020e8c5_27944cuda3std6ranges3__45__cpo4swapE
	.align		8
        /*0040*/ 	.dword	_ZN39_INTERNAL_ef970aa0_4_k_cu_7020e8c5_27944cuda3std6ranges3__45__cpo9iter_moveE
	.align		8
        /*0048*/ 	.dword	_ZN39_INTERNAL_ef970aa0_4_k_cu_7020e8c5_27944cute7productE
	.align		8
        /*0050*/ 	.dword	_ZN39_INTERNAL_ef970aa0_4_k_cu_7020e8c5_27944cute1_E


//--------------------- .text._ZN7cutlass13device_kernelINS_4gemm6kernel13GemmUniversalIN4cute5tupleIJiiiiEEENS1_10collective13CollectiveMmaINS1_40MainloopSm90TmaGmmaWarpSpecializedSparseILi17ENS5_IJNS4_1CILi2EEENSA_ILi1EEESC_EEENS1_32KernelTmaWarpSpecializedPingpongEEENS5_IJNSA_ILi64EEESG_NSA_ILi128EEEEEEaNS5_IJNS4_6LayoutINS5_IJiNS5_IJSB_iEEEiEEENS5_IJlNS5_IJSC_SB_EEElEEEEENSJ_INS5_IJNS5_IJSG_iEEENS5_IJSH_iEEEiEEENS5_IJNS5_IJSH_NSA_ILi8192EEEEEENS5_IJSC_lEEElEEEEEEEEaNS5_IJlSC_lEEENS4_8TiledMMAINS4_8MMA_AtomIJNS4_4SM904GMMA6SPARSE27GMMA_64x64x64_S32S8S8_SS_TNILNS12_9SparseSelE0EEEEEENSJ_INS5_IJSC_SC_SC_EEENS5_IJNSA_ILi0EEES19_S19_EEEEENS5_IJNS4_10UnderscoreES1C_S1C_EEEEENS4_13SM90_TMA_LOADENS4_14ComposedLayoutINS4_7SwizzleILi2ELi4ELi3EEENS4_25smem_sparse_ptr_flag_bitsILi2ELi8EEENSJ_INS5_IJNS5_IJSC_NSA_ILi8EEEEEENS5_IJSB_SG_EEEEEENS5_IJNS5_IJS19_SH_EEESM_EEEEEEEvNS4_8identityENS4_23SM90_TMA_LOAD_MULTICASTENS1G_INS1H_ILi3ELi4ELi3EEENS4_18smem_ptr_flag_bitsILi8EEENSJ_INS5_IJS1L_SH_EEENS5_IJSH_SC_EEEEEEEvS1T_EENS_8epilogue10collective6detail29Sm90TmaWarpSpecializedAdapterINS24_15DefaultEpilogueIiNS5_IJSC_llEEES28_NS23_6thread17LinearCombinationIiLi1EiiLNS29_9ScaleType4KindE0ELNS_15FloatRoundStyleE2EiEENS1_15EpilogueDefaultEEEEEvvEEEEvNT_6ParamsE --------------------------
	.section	.text._ZN7cutlass13device_kernelINS_4gemm6kernel13GemmUniversalIN4cute5tupleIJiiiiEEENS1_10collective13CollectiveMmaINS1_40MainloopSm90TmaGmmaWarpSpecializedSparseILi17ENS5_IJNS4_1CILi2EEENSA_ILi1EEESC_EEENS1_32KernelTmaWarpSpecializedPingpongEEENS5_IJNSA_ILi64EEESG_NSA_ILi128EEEEEEaNS5_IJNS4_6LayoutINS5_IJiNS5_IJSB_iEEEiEEENS5_IJlNS5_IJSC_SB_EEElEEEEENSJ_INS5_IJNS5_IJSG_iEEENS5_IJSH_iEEEiEEENS5_IJNS5_IJSH_NSA_ILi8192EEEEEENS5_IJSC_lEEElEEEEEEEEaNS5_IJlSC_lEEENS4_8TiledMMAINS4_8MMA_AtomIJNS4_4SM904GMMA6SPARSE27GMMA_64x64x64_S32S8S8_SS_TNILNS12_9SparseSelE0EEEEEENSJ_INS5_IJSC_SC_SC_EEENS5_IJNSA_ILi0EEES19_S19_EEEEENS5_IJNS4_10UnderscoreES1C_S1C_EEEEENS4_13SM90_TMA_LOADENS4_14ComposedLayoutINS4_7SwizzleILi2ELi4ELi3EEENS4_25smem_sparse_ptr_flag_bitsILi2ELi8EEENSJ_INS5_IJNS5_IJSC_NSA_ILi8EEEEEENS5_IJSB_SG_EEEEEENS5_IJNS5_IJS19_SH_EEESM_EEEEEEEvNS4_8identityENS4_23SM90_TMA_LOAD_MULTICASTENS1G_INS1H_ILi3ELi4ELi3EEENS4_18smem_ptr_flag_bitsILi8EEENSJ_INS5_IJS1L_SH_EEENS5_IJSH_SC_EEEEEEEvS1T_EENS_8epilogue10collective6detail29Sm90TmaWarpSpecializedAdapterINS24_15DefaultEpilogueIiNS5_IJSC_llEEES28_NS23_6thread17LinearCombinationIiLi1EiiLNS29_9ScaleType4KindE0ELNS_15FloatRoundStyleE2EiEENS1_15EpilogueDefaultEEEEEvvEEEEvNT_6ParamsE,"ax",@progbits
	.align	128
.text._ZN7cutlass13device_kernelINS_4gemm6kernel13GemmUniversalIN4cute5tupleIJiiiiEEENS1_10collective13CollectiveMmaINS1_40MainloopSm90TmaGmmaWarpSpecializedSparseILi17ENS5_IJNS4_1CILi2EEENSA_ILi1EEESC_EEENS1_32KernelTmaWarpSpecializedPingpongEEENS5_IJNSA_ILi64EEESG_NSA_ILi128EEEEEEaNS5_IJNS4_6LayoutINS5_IJiNS5_IJSB_iEEEiEEENS5_IJlNS5_IJSC_SB_EEElEEEEENSJ_INS5_IJNS5_IJSG_iEEENS5_IJSH_iEEEiEEENS5_IJNS5_IJSH_NSA_ILi8192EEEEEENS5_IJSC_lEEElEEEEEEEEaNS5_IJlSC_lEEENS4_8TiledMMAINS4_8MMA_AtomIJNS4_4SM904GMMA6SPARSE27GMMA_64x64x64_S32S8S8_SS_TNILNS12_9SparseSelE0EEEEEENSJ_INS5_IJSC_SC_SC_EEENS5_IJNSA_ILi0EEES19_S19_EEEEENS5_IJNS4_10UnderscoreES1C_S1C_EEEEENS4_13SM90_TMA_LOADENS4_14ComposedLayoutINS4_7SwizzleILi2ELi4ELi3EEENS4_25smem_sparse_ptr_flag_bitsILi2ELi8EEENSJ_INS5_IJNS5_IJSC_NSA_ILi8EEEEEENS5_IJSB_SG_EEEEEENS5_IJNS5_IJS19_SH_EEESM_EEEEEEEvNS4_8identityENS4_23SM90_TMA_LOAD_MULTICASTENS1G_INS1H_ILi3ELi4ELi3EEENS4_18smem_ptr_flag_bitsILi8EEENSJ_INS5_IJS1L_SH_EEENS5_IJSH_SC_EEEEEEEvS1T_EENS_8epilogue10collective6detail29Sm90TmaWarpSpecializedAdapterINS24_15DefaultEpilogueIiNS5_IJSC_llEEES28_NS23_6thread17LinearCombinationIiLi1EiiLNS29_9ScaleType4KindE0ELNS_15FloatRoundStyleE2EiEENS1_15EpilogueDefaultEEEEEvvEEEEvNT_6ParamsE:
        .type           _ZN7cutlass13device_kernelINS_4gemm6kernel13GemmUniversalIN4cute5tupleIJiiiiEEENS1_10collective13CollectiveMmaINS1_40MainloopSm90TmaGmmaWarpSpecializedSparseILi17ENS5_IJNS4_1CILi2EEENSA_ILi1EEESC_EEENS1_32KernelTmaWarpSpecializedPingpongEEENS5_IJNSA_ILi64EEESG_NSA_ILi128EEEEEEaNS5_IJNS4_6LayoutINS5_IJiNS5_IJSB_iEEEiEEENS5_IJlNS5_IJSC_SB_EEElEEEEENSJ_INS5_IJNS5_IJSG_iEEENS5_IJSH_iEEEiEEENS5_IJNS5_IJSH_NSA_ILi8192EEEEEENS5_IJSC_lEEElEEEEEEEEaNS5_IJlSC_lEEENS4_8TiledMMAINS4_8MMA_AtomIJNS4_4SM904GMMA6SPARSE27GMMA_64x64x64_S32S8S8_SS_TNILNS12_9SparseSelE0EEEEEENSJ_INS5_IJSC_SC_SC_EEENS5_IJNSA_ILi0EEES19_S19_EEEEENS5_IJNS4_10UnderscoreES1C_S1C_EEEEENS4_13SM90_TMA_LOADENS4_14ComposedLayoutINS4_7SwizzleILi2ELi4ELi3EEENS4_25smem_sparse_ptr_flag_bitsILi2ELi8EEENSJ_INS5_IJNS5_IJSC_NSA_ILi8EEEEEENS5_IJSB_SG_EEEEEENS5_IJNS5_IJS19_SH_EEESM_EEEEEEEvNS4_8identityENS4_23SM90_TMA_LOAD_MULTICASTENS1G_INS1H_ILi3ELi4ELi3EEENS4_18smem_ptr_flag_bitsILi8EEENSJ_INS5_IJS1L_SH_EEENS5_IJSH_SC_EEEEEEEvS1T_EENS_8epilogue10collective6detail29Sm90TmaWarpSpecializedAdapterINS24_15DefaultEpilogueIiNS5_IJSC_llEEES28_NS23_6thread17LinearCombinationIiLi1EiiLNS29_9ScaleType4KindE0ELNS_15FloatRoundStyleE2EiEENS1_15EpilogueDefaultEEEEEvvEEEEvNT_6ParamsE,@function
        .size           _ZN7cutlass13device_kernelINS_4gemm6kernel13GemmUniversalIN4cute5tupleIJiiiiEEENS1_10collective13CollectiveMmaINS1_40MainloopSm90TmaGmmaWarpSpecializedSparseILi17ENS5_IJNS4_1CILi2EEENSA_ILi1EEESC_EEENS1_32KernelTmaWarpSpecializedPingpongEEENS5_IJNSA_ILi64EEESG_NSA_ILi128EEEEEEaNS5_IJNS4_6LayoutINS5_IJiNS5_IJSB_iEEEiEEENS5_IJlNS5_IJSC_SB_EEElEEEEENSJ_INS5_IJNS5_IJSG_iEEENS5_IJSH_iEEEiEEENS5_IJNS5_IJSH_NSA_ILi8192EEEEEENS5_IJSC_lEEElEEEEEEEEaNS5_IJlSC_lEEENS4_8TiledMMAINS4_8MMA_AtomIJNS4_4SM904GMMA6SPARSE27GMMA_64x64x64_S32S8S8_SS_TNILNS12_9SparseSelE0EEEEEENSJ_INS5_IJSC_SC_SC_EEENS5_IJNSA_ILi0EEES19_S19_EEEEENS5_IJNS4_10UnderscoreES1C_S1C_EEEEENS4_13SM90_TMA_LOADENS4_14ComposedLayoutINS4_7SwizzleILi2ELi4ELi3EEENS4_25smem_sparse_ptr_flag_bitsILi2ELi8EEENSJ_INS5_IJNS5_IJSC_NSA_ILi8EEEEEENS5_IJSB_SG_EEEEEENS5_IJNS5_IJS19_SH_EEESM_EEEEEEEvNS4_8identityENS4_23SM90_TMA_LOAD_MULTICASTENS1G_INS1H_ILi3ELi4ELi3EEENS4_18smem_ptr_flag_bitsILi8EEENSJ_INS5_IJS1L_SH_EEENS5_IJSH_SC_EEEEEEEvS1T_EENS_8epilogue10collective6detail29Sm90TmaWarpSpecializedAdapterINS24_15DefaultEpilogueIiNS5_IJSC_llEEES28_NS23_6thread17LinearCombinationIiLi1EiiLNS29_9ScaleType4KindE0ELNS_15FloatRoundStyleE2EiEENS1_15EpilogueDefaultEEEEEvvEEEEvNT_6ParamsE,(.L_x_155 - _ZN7cutlass13device_kernelINS_4gemm6kernel13GemmUniversalIN4cute5tupleIJiiiiEEENS1_10collective13CollectiveMmaINS1_40MainloopSm90TmaGmmaWarpSpecializedSparseILi17ENS5_IJNS4_1CILi2EEENSA_ILi1EEESC_EEENS1_32KernelTmaWarpSpecializedPingpongEEENS5_IJNSA_ILi64EEESG_NSA_ILi128EEEEEEaNS5_IJNS4_6LayoutINS5_IJiNS5_IJSB_iEEEiEEENS5_IJlNS5_IJSC_SB_EEElEEEEENSJ_INS5_IJNS5_IJSG_iEEENS5_IJSH_iEEEiEEENS5_IJNS5_IJSH_NSA_ILi8192EEEEEENS5_IJSC_lEEElEEEEEEEEaNS5_IJlSC_lEEENS4_8TiledMMAINS4_8MMA_AtomIJNS4_4SM904GMMA6SPARSE27GMMA_64x64x64_S32S8S8_SS_TNILNS12_9SparseSelE0EEEEEENSJ_INS5_IJSC_SC_SC_EEENS5_IJNSA_ILi0EEES19_S19_EEEEENS5_IJNS4_10UnderscoreES1C_S1C_EEEEENS4_13SM90_TMA_LOADENS4_14ComposedLayoutINS4_7SwizzleILi2ELi4ELi3EEENS4_25smem_sparse_ptr_flag_bitsILi2ELi8EEENSJ_INS5_IJNS5_IJSC_NSA_ILi8EEEEEENS5_IJSB_SG_EEEEEENS5_IJNS5_IJS19_SH_EEESM_EEEEEEEvNS4_8identityENS4_23SM90_TMA_LOAD_MULTICASTENS1G_INS1H_ILi3ELi4ELi3EEENS4_18smem_ptr_flag_bitsILi8EEENSJ_INS5_IJS1L_SH_EEENS5_IJSH_SC_EEEEEEEvS1T_EENS_8epilogue10collective6detail29Sm90TmaWarpSpecializedAdapterINS24_15DefaultEpilogueIiNS5_IJSC_llEEES28_NS23_6thread17LinearCombinationIiLi1EiiLNS29_9ScaleType4KindE0ELNS_15FloatRoundStyleE2EiEENS1_15EpilogueDefaultEEEEEvvEEEEvNT_6ParamsE)
        .other          _ZN7cutlass13device_kernelINS_4gemm6kernel13GemmUniversalIN4cute5tupleIJiiiiEEENS1_10collective13CollectiveMmaINS1_40MainloopSm90TmaGmmaWarpSpecializedSparseILi17ENS5_IJNS4_1CILi2EEENSA_ILi1EEESC_EEENS1_32KernelTmaWarpSpecializedPingpongEEENS5_IJNSA_ILi64EEESG_NSA_ILi128EEEEEEaNS5_IJNS4_6LayoutINS5_IJiNS5_IJSB_iEEEiEEENS5_IJlNS5_IJSC_SB_EEElEEEEENSJ_INS5_IJNS5_IJSG_iEEENS5_IJSH_iEEEiEEENS5_IJNS5_IJSH_NSA_ILi8192EEEEEENS5_IJSC_lEEElEEEEEEEEaNS5_IJlSC_lEEENS4_8TiledMMAINS4_8MMA_AtomIJNS4_4SM904GMMA6SPARSE27GMMA_64x64x64_S32S8S8_SS_TNILNS12_9SparseSelE0EEEEEENSJ_INS5_IJSC_SC_SC_EEENS5_IJNSA_ILi0EEES19_S19_EEEEENS5_IJNS4_10UnderscoreES1C_S1C_EEEEENS4_13SM90_TMA_LOADENS4_14ComposedLayoutINS4_7SwizzleILi2ELi4ELi3EEENS4_25smem_sparse_ptr_flag_bitsILi2ELi8EEENSJ_INS5_IJNS5_IJSC_NSA_ILi8EEEEEENS5_IJSB_SG_EEEEEENS5_IJNS5_IJS19_SH_EEESM_EEEEEEEvNS4_8identityENS4_23SM90_TMA_LOAD_MULTICASTENS1G_INS1H_ILi3ELi4ELi3EEENS4_18smem_ptr_flag_bitsILi8EEENSJ_INS5_IJS1L_SH_EEENS5_IJSH_SC_EEEEEEEvS1T_EENS_8epilogue10collective6detail29Sm90TmaWarpSpecializedAdapterINS24_15DefaultEpilogueIiNS5_IJSC_llEEES28_NS23_6thread17LinearCombinationIiLi1EiiLNS29_9ScaleType4KindE0ELNS_15FloatRoundStyleE2EiEENS1_15EpilogueDefaultEEEEEvvEEEEvNT_6ParamsE,@"STO_CUDA_ENTRY STV_DEFAULT"
_ZN7cutlass13device_kernelINS_4gemm6kernel13GemmUniversalIN4cute5tupleIJiiiiEEENS1_10collective13CollectiveMmaINS1_40MainloopSm90TmaGmmaWarpSpecializedSparseILi17ENS5_IJNS4_1CILi2EEENSA_ILi1EEESC_EEENS1_32KernelTmaWarpSpecializedPingpongEEENS5_IJNSA_ILi64EEESG_NSA_ILi128EEEEEEaNS5_IJNS4_6LayoutINS5_IJiNS5_IJSB_iEEEiEEENS5_IJlNS5_IJSC_SB_EEElEEEEENSJ_INS5_IJNS5_IJSG_iEEENS5_IJSH_iEEEiEEENS5_IJNS5_IJSH_NSA_ILi8192EEEEEENS5_IJSC_lEEElEEEEEEEEaNS5_IJlSC_lEEENS4_8TiledMMAINS4_8MMA_AtomIJNS4_4SM904GMMA6SPARSE27GMMA_64x64x64_S32S8S8_SS_TNILNS12_9SparseSelE0EEEEEENSJ_INS5_IJSC_SC_SC_EEENS5_IJNSA_ILi0EEES19_S19_EEEEENS5_IJNS4_10UnderscoreES1C_S1C_EEEEENS4_13SM90_TMA_LOADENS4_14ComposedLayoutINS4_7SwizzleILi2ELi4ELi3EEENS4_25smem_sparse_ptr_flag_bitsILi2ELi8EEENSJ_INS5_IJNS5_IJSC_NSA_ILi8EEEEEENS5_IJSB_SG_EEEEEENS5_IJNS5_IJS19_SH_EEESM_EEEEEEEvNS4_8identityENS4_23SM90_TMA_LOAD_MULTICASTENS1G_INS1H_ILi3ELi4ELi3EEENS4_18smem_ptr_flag_bitsILi8EEENSJ_INS5_IJS1L_SH_EEENS5_IJSH_SC_EEEEEEEvS1T_EENS_8epilogue10collective6detail29Sm90TmaWarpSpecializedAdapterINS24_15DefaultEpilogueIiNS5_IJSC_llEEES28_NS23_6thread17LinearCombinationIiLi1EiiLNS29_9ScaleType4KindE0ELNS_15FloatRoundStyleE2EiEENS1_15EpilogueDefaultEEEEEvvEEEEvNT_6ParamsE:
[----:B------:R-:W-:Y:S01]  /*0000*/  LDC R1, c[0x0][0x28] ;  /* 0x00000a00ff017b82 */ /* 0x000fe20000000800 */
[----:B------:R-:W0:Y:S01]  /*0010*/  S2R R10, SR_TID.X ;  /* 0x00000000000a7919 */ /* 0x000e220000002100 */
[----:B------:R-:W-:Y:S01]  /*0020*/  ELECT P0, URZ, PT ;  /* 0x00000000003f782f */ /* 0x000fe20003800000 */
[----:B------:R-:W-:Y:S01]  /*0030*/  BSSY B0, `(.L_x_0) ;  /* 0x0000012000007945 */ /* 0x000fe20003800000 */
[--C-:B0-----:R-:W-:Y:S02]  /*0040*/  SHF.R.U32.HI R0, RZ, 0x5, R10.reuse ;  /* 0x00000005ff007819 */ /* 0x101fe4000001160a */
[----:B------:R-:W-:-:S03]  /*0050*/  SHF.R.U32.HI R4, RZ, 0x7, R10 ;  /* 0x00000007ff047819 */ /* 0x000fc6000001160a */
[----:B------:R-:W0:Y:S04]  /*0060*/  SHFL.IDX PT, R2, R0, RZ, 0x1f ;  /* 0x00001fff00027589 */ /* 0x000e2800000e0000 */
[----:B------:R1:W2:Y:S01]  /*0070*/  SHFL.IDX PT, R5, R4, RZ, 0x1f ;  /* 0x00001fff04057589 */ /* 0x0002a200000e0000 */
[----:B0-----:R-:W-:-:S13]  /*0080*/  ISETP.NE.OR P0, PT, R2, RZ, !P0 ;  /* 0x000000ff0200720c */ /* 0x001fda0004705670 */
[----:B-12---:R-:W-:Y:S05]  /*0090*/  @P0 BRA `(.L_x_1) ;  /* 0x00000000002c0947 */ /* 0x006fea0003800000 */
[----:B------:R-:W-:Y:S02]  /*00a0*/  ULDC.64 UR4, c[0x0][0x198] ;  /* 0x0000660000047ab9 */ /* 0x000fe40000000a00 */
[----:B------:R-:W-:Y:S02]  /*00b0*/  UIADD3 UR6, UP0, UR4, 0xf0, URZ ;  /* 0x000000f004067890 */ /* 0x000fe4000ff1e03f */
[----:B------:R-:W-:Y:S02]  /*00c0*/  UIADD3 UR8, UP1, UR4, 0x1f0, URZ ;  /* 0x000001f004087890 */ /* 0x000fe4000ff3e03f */
[----:B------:R-:W-:Y:S02]  /*00d0*/  UIADD3 UR4, UP2, UR4, 0x2f0, URZ ;  /* 0x000002f004047890 */ /* 0x000fe4000ff5e03f */
[----:B------:R-:W-:Y:S02]  /*00e0*/  UIADD3.X UR7, URZ, UR5, URZ, UP0, !UPT ;  /* 0x000000053f077290 */ /* 0x000fe400087fe43f */
[----:B------:R-:W-:-:S02]  /*00f0*/  UIADD3.X UR9, URZ, UR5, URZ, UP1, !UPT ;  /* 0x000000053f097290 */ /* 0x000fc40008ffe43f */
[----:B------:R-:W-:-:S05]  /*0100*/  UIADD3.X UR5, URZ, UR5, URZ, UP2, !UPT ;  /* 0x000000053f057290 */ /* 0x000fca00097fe43f */
[----:B------:R0:W-:Y:S02]  /*0110*/  UTMACCTL.PF [UR6] ;  /* 0x00000000060079b9 */ /* 0x0001e40008040000 */
[----:B------:R0:W-:Y:S02]  /*0120*/  UTMACCTL.PF [UR8] ;  /* 0x00000000080079b9 */ /* 0x0001e40008040000 */
[----:B------:R0:W-:Y:S02]  /*0130*/  UTMACCTL.PF [UR4] ;  /* 0x00000000040079b9 */ /* 0x0001e40008040000 */
[----:B0-----:R-:W-:Y:S01]  /*0140*/  NOP ;  /* 0x0000000000007918 */ /* 0x001fe20000000000 */
.L_x_1:
[----:B------:R-:W-:Y:S05]  /*0150*/  BSYNC B0 ;  /* 0x0000000000007941 */ /* 0x000fea0003800000 */
.L_x_0:
[----:B------:R-:W0:Y:S02]  /*0160*/  SHFL.IDX PT, R6, R0, RZ, 0x1f ;  /* 0x00001fff00067589 */ /* 0x000e2400000e0000 */
[----:B0-----:R-:W-:-:S13]  /*0170*/  ISETP.NE.AND P0, PT, R6, RZ, PT ;  /* 0x000000ff0600720c */ /* 0x001fda0003f05270 */
[----:B------:R-:W-:Y:S05]  /*0180*/  @P0 BRA `(.L_x_2) ;  /* 0x0000000000cc0947 */ /* 0x000fea0003800000 */
[----:B------:R-:W-:Y:S01]  /*0190*/  ELECT P0, URZ, PT ;  /* 0x00000000003f782f */ /* 0x000fe20003800000 */
[----:B------:R-:W-:-:S12]  /*01a0*/  BSSY B0, `(.L_x_2) ;  /* 0x0000031000007945 */ /* 0x000fd80003800000 */
[----:B------:R-:W-:Y:S05]  /*01b0*/  @!P0 BRA `(.L_x_3) ;  /* 0x0000000000bc8947 */ /* 0x000fea0003800000 */
[----:B------:R-:W0:Y:S01]  /*01c0*/  S2UR UR8, SR_CgaCtaId ;  /* 0x00000000000879c3 */ /* 0x000e220000008800 */
[----:B------:R-:W-:Y:S01]  /*01d0*/  UMOV UR4, 0x400 ;  /* 0x0000040000047882 */ /* 0x000fe20000000000 */
[----:B------:R-:W-:Y:S01]  /*01e0*/  UMOV UR5, 0x1 ;  /* 0x0000000100057882 */ /* 0x000fe20000000000 */
[----:B------:R-:W-:Y:S02]  /*01f0*/  UMOV UR6, 0x2 ;  /* 0x0000000200067882 */ /* 0x000fe40000000000 */
[----:B------:R-:W-:-:S04]  /*0200*/  UIADD3 UR6, -UR6, 0x100000, URZ ;  /* 0x0010000006067890 */ /* 0x000fc8000fffe13f */
[----:B------:R-:W-:Y:S02]  /*0210*/  USHF.L.U32 UR7, UR6, 0xb, URZ ;  /* 0x0000000b06077899 */ /* 0x000fe4000800063f */
[----:B------:R-:W-:Y:S02]  /*0220*/  USHF.L.U32 UR6, UR6, 0x1, URZ ;  /* 0x0000000106067899 */ /* 0x000fe4000800063f */
[----:B0-----:R-:W-:Y:S02]  /*0230*/  ULEA UR8, UR8, UR4, 0x18 ;  /* 0x0000000408087291 */ /* 0x001fe4000f8ec03f */
[----:B------:R-:W-:-:S04]  /*0240*/  UIADD3 UR4, -UR5, 0x100000, URZ ;  /* 0x0010000005047890 */ /* 0x000fc8000fffe13f */
[----:B------:R-:W-:Y:S02]  /*0250*/  USHF.L.U32 UR5, UR4, 0xb, URZ ;  /* 0x0000000b04057899 */ /* 0x000fe4000800063f */
[----:B------:R-:W-:Y:S01]  /*0260*/  USHF.L.U32 UR4, UR4, 0x1, URZ ;  /* 0x0000000104047899 */ /* 0x000fe2000800063f */
[----:B------:R-:W0:Y:S11]  /*0270*/  FENCE.VIEW.ASYNC.S ;  /* 0x00000000000073c6 */ /* 0x000e360000000000 */
[----:B0-----:R0:W1:Y:S01]  /*0280*/  SYNCS.EXCH.64 URZ, [UR8], UR4 ;  /* 0x00000004083f75b2 */ /* 0x0010620008000100 */
[----:B------:R0:W2:Y:S01]  /*0290*/  SYNCS.EXCH.64 URZ, [UR8+0x88], UR6 ;  /* 0x00008806083f75b2 */ /* 0x0000a20008000100 */
[----:B------:R0:W3:Y:S01]  /*02a0*/  SYNCS.EXCH.64 URZ, [UR8+0x8], UR4 ;  /* 0x00000804083f75b2 */ /* 0x0000e20008000100 */
[----:B------:R0:W4:Y:S01]  /*02b0*/  SYNCS.EXCH.64 URZ, [UR8+0x90], UR6 ;  /* 0x00009006083f75b2 */ /* 0x0001220008000100 */
[----:B------:R0:W0:Y:S01]  /*02c0*/  SYNCS.EXCH.64 URZ, [UR8+0x10], UR4 ;  /* 0x00001004083f75b2 */ /* 0x0000220008000100 */
        /* <DEDUP_REMOVED lines=29> */
[----:B-1234-:R-:W-:Y:S01]  /*04a0*/  NOP ;  /* 0x0000000000007918 */ /* 0x01efe20000000000 */
.L_x_3:
[----:B0-----:R-:W-:Y:S05]  /*04b0*/  BSYNC B0 ;  /* 0x0000000000007941 */ /* 0x001fea0003800000 */
.L_x_2:
[----:B------:R-:W-:Y:S01]  /*04c0*/  SHF.R.S32.HI R3, RZ, 0x1f, R10 ;  /* 0x0000001fff037819 */ /* 0x000fe2000001140a */
[----:B------:R-:W0:Y:S01]  /*04d0*/  SHFL.IDX PT, R7, R0, RZ, 0x1f ;  /* 0x00001fff00077589 */ /* 0x000e2200000e0000 */
[----:B------:R-:W1:Y:S01]  /*04e0*/  S2UR UR13, SR_CTAID.X ;  /* 0x00000000000d79c3 */ /* 0x000e620000002500 */
[----:B------:R-:W-:Y:S02]  /*04f0*/  ELECT P0, URZ, PT ;  /* 0x00000000003f782f */ /* 0x000fe40003800000 */
[----:B------:R-:W-:Y:S01]  /*0500*/  LEA.HI R3, R3, R10, RZ, 0x7 ;  /* 0x0000000a03037211 */ /* 0x000fe200078f38ff */
[----:B------:R1:W2:Y:S01]  /*0510*/  SHFL.IDX PT, R9, R0, RZ, 0x1f ;  /* 0x00001fff00097589 */ /* 0x0002a200000e0000 */
[----:B------:R-:W-:Y:S01]  /*0520*/  ELECT P1, URZ, PT ;  /* 0x00000000003f782f */ /* 0x000fe20003820000 */
[----:B------:R-:W-:Y:S01]  /*0530*/  NOP ;  /* 0x0000000000007918 */ /* 0x000fe20000000000 */
[----:B------:R-:W-:Y:S01]  /*0540*/  LOP3.LUT R3, R3, 0xffffff80, RZ, 0xc0, !PT ;  /* 0xffffff8003037812 */ /* 0x000fe200078ec0ff */
[----:B------:R-:W3:Y:S01]  /*0550*/  S2R R16, SR_CTAID.Y ;  /* 0x0000000000107919 */ /* 0x000ee20000002600 */
[----:B------:R-:W-:Y:S01]  /*0560*/  ULDC UR4, c[0x0][0x150] ;  /* 0x0000540000047ab9 */ /* 0x000fe20000000800 */
[----:B------:R-:W4:Y:S01]  /*0570*/  LDC R14, c[0x0][0x144] ;  /* 0x00005100ff0e7b82 */ /* 0x000f220000000800 */
[----:B------:R-:W-:Y:S01]  /*0580*/  UMOV UR11, 0x80 ;  /* 0x00000080000b7882 */ /* 0x000fe20000000000 */
[----:B------:R-:W-:Y:S01]  /*0590*/  IMAD.IADD R11, R10, 0x1, -R3 ;  /* 0x000000010a0b7824 */ /* 0x000fe200078e0a03 */
[----:B------:R-:W5:Y:S01]  /*05a0*/  SHFL.IDX PT, R4, R4, RZ, 0x1f ;  /* 0x00001fff04047589 */ /* 0x000f6200000e0000 */
[----:B------:R-:W-:Y:S01]  /*05b0*/  NOP ;  /* 0x0000000000007918 */ /* 0x000fe20000000000 */
[----:B------:R-:W-:-:S02]  /*05c0*/  VIADD R40, R5, 0xffffffff ;  /* 0xffffffff05287836 */ /* 0x000fc40000000000 */
[----:B------:R-:W-:Y:S01]  /*05d0*/  SHF.R.S32.HI R24, RZ, 0x1f, R11 ;  /* 0x0000001fff187819 */ /* 0x000fe2000001140b */
[----:B------:R-:W4:Y:S02]  /*05e0*/  LDC R23, c[0x0][0x148] ;  /* 0x00005200ff177b82 */ /* 0x000f240000000800 */
[----:B------:R-:W-:Y:S02]  /*05f0*/  ISETP.GE.U32.AND P4, PT, R40, 0x2, PT ;  /* 0x000000022800780c */ /* 0x000fe40003f86070 */
[----:B------:R-:W-:Y:S02]  /*0600*/  LEA.HI R3, R24, R11, RZ, 0x3 ;  /* 0x0000000b18037211 */ /* 0x000fe400078f18ff */
[----:B0-----:R-:W-:Y:S02]  /*0610*/  ISETP.NE.OR P0, PT, R7, RZ, !P0 ;  /* 0x000000ff0700720c */ /* 0x001fe40004705670 */
[--C-:B------:R-:W-:Y:S02]  /*0620*/  SHF.R.S32.HI R7, RZ, 0x3, R3.reuse ;  /* 0x00000003ff077819 */ /* 0x100fe40000011403 */
[----:B------:R-:W-:-:S02]  /*0630*/  SHF.R.S32.HI R8, RZ, 0x1f, R3 ;  /* 0x0000001fff087819 */ /* 0x000fc40000011403 */
[----:B------:R-:W-:Y:S02]  /*0640*/  SHF.R.S32.HI R3, RZ, 0x1f, R6 ;  /* 0x0000001fff037819 */ /* 0x000fe40000011406 */
[----:B------:R-:W-:Y:S02]  /*0650*/  LEA.HI R8, R8, R7, RZ, 0x2 ;  /* 0x0000000708087211 */ /* 0x000fe400078f10ff */
[----:B------:R-:W-:Y:S02]  /*0660*/  LEA.HI R3, R3, R6, RZ, 0x2 ;  /* 0x0000000603037211 */ /* 0x000fe400078f10ff */
[----:B------:R-:W-:Y:S01]  /*0670*/  LOP3.LUT R8, R8, 0xfffffffc, RZ, 0xc0, !PT ;  /* 0xfffffffc08087812 */ /* 0x000fe200078ec0ff */
[----:B------:R-:W-:Y:S01]  /*0680*/  VOTEU.ALL UP0, P0 ;  /* 0x00000000003f7886 */ /* 0x000fe20000000000 */
[----:B------:R-:W-:Y:S02]  /*0690*/  LOP3.LUT R3, R3, 0x3ffffffc, RZ, 0xc0, !PT ;  /* 0x3ffffffc03037812 */ /* 0x000fe400078ec0ff */
[----:B-1----:R-:W-:Y:S01]  /*06a0*/  I2FP.F32.U32 R0, UR13 ;  /* 0x0000000d00007c45 */ /* 0x002fe20008201000 */
[----:B------:R-:W-:Y:S01]  /*06b0*/  IMAD.IADD R8, R7, 0x1, -R8 ;  /* 0x0000000107087824 */ /* 0x000fe200078e0a08 */
[----:B--2---:R-:W-:Y:S01]  /*06c0*/  ISETP.NE.OR P1, PT, R9, RZ, !P1 ;  /* 0x000000ff0900720c */ /* 0x004fe20004f25670 */
[----:B------:R-:W-:Y:S01]  /*06d0*/  IMAD.IADD R3, R6, 0x1, -R3 ;  /* 0x0000000106037824 */ /* 0x000fe200078e0a03 */
[----:B------:R-:W0:Y:S01]  /*06e0*/  @!UP0 S2UR UR7, SR_CgaCtaId ;  /* 0x00000000000789c3 */ /* 0x000e220000008800 */
[----:B------:R-:W-:Y:S01]  /*06f0*/  FMUL R12, R0, UR4 ;  /* 0x00000004000c7c20 */ /* 0x000fe20008400000 */
[----:B------:R-:W-:Y:S01]  /*0700*/  ULDC UR4, c[0x0][0x154] ;  /* 0x0000550000047ab9 */ /* 0x000fe20000000800 */
[----:B------:R-:W-:Y:S01]  /*0710*/  IMAD R8, R3, 0x4, R8 ;  /* 0x0000000403087824 */ /* 0x000fe200078e0208 */
[----:B------:R-:W-:Y:S01]  /*0720*/  SHF.R.S32.HI R3, RZ, 0x1f, R2 ;  /* 0x0000001fff037819 */ /* 0x000fe20000011402 */
[----:B------:R-:W-:Y:S01]  /*0730*/  @!UP0 UMOV UR6, 0x400 ;  /* 0x0000040000068882 */ /* 0x000fe20000000000 */
[----:B-----5:R-:W-:Y:S01]  /*0740*/  R2UR UR12, R4 ;  /* 0x00000000040c72ca */ /* 0x020fe200000e0000 */
[----:B------:R-:W1:Y:S01]  /*0750*/  F2I.U32.TRUNC.NTZ R12, R12 ;  /* 0x0000000c000c7305 */ /* 0x000e62000020f000 */
[----:B------:R-:W-:Y:S01]  /*0760*/  LEA.HI R3, R3, R2, RZ, 0x2 ;  /* 0x0000000203037211 */ /* 0x000fe200078f10ff */
[C---:B------:R-:W-:Y:S01]  /*0770*/  IMAD.SHL.U32 R13, R8.reuse, 0x4, RZ ;  /* 0x00000004080d7824 */ /* 0x040fe200078e00ff */
[----:B------:R-:W-:Y:S01]  /*0780*/  LEA.HI R0, R8, R8, RZ, 0x1 ;  /* 0x0000000808007211 */ /* 0x000fe200078f08ff */
[----:B------:R-:W-:Y:S01]  /*0790*/  VOTEU.ALL UP1, P1 ;  /* 0x00000000003f7886 */ /* 0x000fe20000820000 */
[----:B------:R-:W-:Y:S01]  /*07a0*/  LOP3.LUT R3, R3, 0xfffffffc, RZ, 0xc0, !PT ;  /* 0xfffffffc03037812 */ /* 0x000fe200078ec0ff */
[----:B------:R-:W-:Y:S01]  /*07b0*/  VOTEU.ALL UP2, P1 ;  /* 0x00000000003f7886 */ /* 0x000fe20000840000 */
[----:B------:R-:W-:Y:S01]  /*07c0*/  LOP3.LUT R7, R0, 0xfffffffe, RZ, 0xc0, !PT ;  /* 0xfffffffe00077812 */ /* 0x000fe200078ec0ff */
[----:B------:R-:W-:Y:S01]  /*07d0*/  VOTEU.ALL UP3, P1 ;  /* 0x00000000003f7886 */ /* 0x000fe20000860000 */
[----:B------:R-:W2:Y:S01]  /*07e0*/  @!UP1 S2UR UR10, SR_CgaCtaId ;  /* 0x00000000000a99c3 */ /* 0x000ea20000008800 */
[----:B------:R-:W-:Y:S01]  /*07f0*/  IMAD.IADD R22, R2, 0x1, -R3 ;  /* 0x0000000102167824 */ /* 0x000fe200078e0a03 */
[----:B---3--:R-:W-:Y:S01]  /*0800*/  I2FP.F32.U32 R0, R16 ;  /* 0x0000001000007245 */ /* 0x008fe20000201000 */
[C---:B------:R-:W-:Y:S01]  /*0810*/  IMAD.IADD R7, R8.reuse, 0x1, -R7 ;  /* 0x0000000108077824 */ /* 0x040fe200078e0a07 */
[----:B------:R-:W-:Y:S01]  /*0820*/  @!UP1 UMOV UR9, 0x400 ;  /* 0x0000040000099882 */ /* 0x000fe20000000000 */
[----:B------:R-:W-:Y:S01]  /*0830*/  LOP3.LUT R13, R8, 0xc, R13, 0x78, !PT ;  /* 0x0000000c080d7812 */ /* 0x000fe200078e780d */
[----:B-1----:R-:W-:-:S02]  /*0840*/  IMAD.MOV R9, RZ, RZ, -R12 ;  /* 0x000000ffff097224 */ /* 0x002fc400078e0a0c */
[----:B------:R-:W-:Y:S01]  /*0850*/  FMUL R0, R0, UR4 ;  /* 0x0000000400007c20 */ /* 0x000fe20008400000 */
[----:B------:R-:W1:Y:S01]  /*0860*/  LDC R2, c[0x0][0x140] ;  /* 0x00005000ff027b82 */ /* 0x000e620000000800 */
[----:B------:R-:W-:Y:S01]  /*0870*/  UMOV UR4, 0x20 ;  /* 0x0000002000047882 */ /* 0x000fe20000000000 */
[----:B----4-:R-:W-:Y:S01]  /*0880*/  IMAD R26, R14, R9, UR13 ;  /* 0x0000000d0e1a7e24 */ /* 0x010fe2000f8e0209 */
[----:B------:R-:W-:-:S04]  /*0890*/  @!UP0 UIADD3 UR4, -UR4, 0x100000, URZ ;  /* 0x0010000004048890 */ /* 0x000fc8000fffe13f */
[----:B------:R-:W-:Y:S02]  /*08a0*/  @!UP0 USHF.L.U32 UR5, UR4, 0xb, URZ ;  /* 0x0000000b04058899 */ /* 0x000fe4000800063f */
[----:B------:R-:W-:Y:S01]  /*08b0*/  @!UP0 USHF.L.U32 UR4, UR4, 0x1, URZ ;  /* 0x0000000104048899 */ /* 0x000fe2000800063f */
[----:B------:R-:W-:Y:S01]  /*08c0*/  ISETP.NE.AND P2, PT, R22, 0x3, PT ;  /* 0x000000031600780c */ /* 0x000fe20003f45270 */
[----:B------:R-:W3:Y:S01]  /*08d0*/  F2I.U32.TRUNC.NTZ R0, R0 ;  /* 0x0000000000007305 */ /* 0x000ee2000020f000 */
[----:B0-----:R-:W-:Y:S01]  /*08e0*/  @!UP0 ULEA UR8, UR7, UR6, 0x18 ;  /* 0x0000000607088291 */ /* 0x001fe2000f8ec03f */
[----:B------:R-:W-:Y:S01]  /*08f0*/  ISETP.NE.AND P3, PT, R7, R26, PT ;  /* 0x0000001a0700720c */ /* 0x000fe20003f65270 */
[----:B------:R-:W-:-:S04]  /*0900*/  @!UP1 UIADD3 UR6, -UR11, 0x100000, URZ ;  /* 0x001000000b069890 */ /* 0x000fc8000fffe13f */
[----:B------:R-:W-:Y:S02]  /*0910*/  @!UP1 USHF.L.U32 UR7, UR6, 0xb, URZ ;  /* 0x0000000b06079899 */ /* 0x000fe4000800063f */
[----:B------:R-:W-:Y:S01]  /*0920*/  @!UP1 USHF.L.U32 UR6, UR6, 0x1, URZ ;  /* 0x0000000106069899 */ /* 0x000fe2000800063f */
[----:B------:R-:W-:Y:S01]  /*0930*/  IMAD.MOV.U32 R12, RZ, RZ, 0x1 ;  /* 0x00000001ff0c7424 */ /* 0x000fe200078e00ff */
[----:B------:R-:W-:Y:S01]  /*0940*/  VOTEU.ALL UP4, P1 ;  /* 0x00000000003f7886 */ /* 0x000fe20000880000 */
[----:B------:R-:W-:Y:S01]  /*0950*/  VOTEU.ALL UP5, P1 ;  /* 0x00000000003f7886 */ /* 0x000fe200008a0000 */
[----:B------:R-:W-:Y:S01]  /*0960*/  VOTEU.ALL UP0, P0 ;  /* 0x00000000003f7886 */ /* 0x000fe20000000000 */
[----:B--2---:R-:W-:Y:S01]  /*0970*/  @!UP1 ULEA UR9, UR10, UR9, 0x18 ;  /* 0x000000090a099291 */ /* 0x004fe2000f8ec03f */
[----:B------:R-:W-:Y:S01]  /*0980*/  VOTEU.ALL UP1, P0 ;  /* 0x00000000003f7886 */ /* 0x000fe20000020000 */
[----:B------:R-:W-:Y:S01]  /*0990*/  ISETP.EQ.OR P0, PT, R22, RZ, !P2 ;  /* 0x000000ff1600720c */ /* 0x000fe20005702670 */
[----:B---3--:R-:W-:Y:S01]  /*09a0*/  IMAD.MOV R28, RZ, RZ, -R0 ;  /* 0x000000ffff1c7224 */ /* 0x008fe200078e0a00 */
[----:B------:R-:W-:Y:S01]  /*09b0*/  @P3 LEA.HI R0, R13, R13, RZ, 0x1 ;  /* 0x0000000d0d003211 */ /* 0x000fe200078f08ff */
[----:B------:R-:W0:Y:S02]  /*09c0*/  FENCE.VIEW.ASYNC.S ;  /* 0x00000000000073c6 */ /* 0x000e240000000000 */
[----:B0-----:R0:W2:Y:S01]  /*09d0*/  @!UP0 SYNCS.EXCH.64 URZ, [UR8+0x140], UR4 ;  /* 0x00014004083f85b2 */ /* 0x0010a20008000100 */
[----:B------:R-:W-:Y:S01]  /*09e0*/  ISETP.EQ.AND P0, PT, R5, RZ, P0 ;  /* 0x000000ff0500720c */ /* 0x000fe20000702270 */
[----:B------:R-:W-:Y:S01]  /*09f0*/  IMAD R3, R23, R28, R16 ;  /* 0x0000001c17037224 */ /* 0x000fe200078e0210 */
[----:B-1----:R-:W-:-:S02]  /*0a00*/  ISETP.EQ.U32.AND P1, PT, R2, 0x1, PT ;  /* 0x000000010200780c */ /* 0x002fc40003f22070 */
[----:B------:R-:W-:Y:S02]  /*0a10*/  @P3 SHF.R.S32.HI R0, RZ, 0x1, R0 ;  /* 0x00000001ff003819 */ /* 0x000fe40000011400 */
[----:B------:R-:W-:Y:S02]  /*0a20*/  SEL R7, RZ, 0x1, !P0 ;  /* 0x00000001ff077807 */ /* 0x000fe40004000000 */
[----:B------:R-:W-:Y:S02]  /*0a30*/  @P3 ISETP.NE.AND P5, PT, R0, R3, PT ;  /* 0x000000030000320c */ /* 0x000fe40003fa5270 */
[----:B------:R-:W-:Y:S02]  /*0a40*/  ISETP.NE.AND P2, PT, R5, RZ, PT ;  /* 0x000000ff0500720c */ /* 0x000fe40003f45270 */
[----:B------:R-:W-:Y:S02]  /*0a50*/  SEL R7, R7, 0x2, P4 ;  /* 0x0000000207077807 */ /* 0x000fe40002000000 */
[----:B------:R-:W-:Y:S01]  /*0a60*/  @P3 SEL R12, RZ, 0x1, P5 ;  /* 0x00000001ff0c3807 */ /* 0x000fe20002800000 */
[----:B------:R0:W1:Y:S01]  /*0a70*/  @!UP1 SYNCS.EXCH.64 URZ, [UR8+0x148], UR4 ;  /* 0x00014804083f95b2 */ /* 0x0000620008000100 */
[----:B------:R-:W-:Y:S01]  /*0a80*/  NOP ;  /* 0x0000000000007918 */ /* 0x000fe20000000000 */
[----:B------:R0:W3:Y:S01]  /*0a90*/  @!UP2 SYNCS.EXCH.64 URZ, [UR9+0x120], UR6 ;  /* 0x00012006093fa5b2 */ /* 0x0000e20008000100 */
[----:B------:R0:W4:Y:S01]  /*0aa0*/  @!UP3 SYNCS.EXCH.64 URZ, [UR9+0x128], UR6 ;  /* 0x00012806093fb5b2 */ /* 0x0001220008000100 */
[----:B------:R0:W0:Y:S01]  /*0ab0*/  @!UP4 SYNCS.EXCH.64 URZ, [UR9+0x130], UR6 ;  /* 0x00013006093fc5b2 */ /* 0x0000220008000100 */
[----:B------:R0:W0:Y:S01]  /*0ac0*/  @!UP5 SYNCS.EXCH.64 URZ, [UR9+0x138], UR6 ;  /* 0x00013806093fd5b2 */ /* 0x0000220008000100 */
[----:B------:R-:W-:Y:S01]  /*0ad0*/  NOP ;  /* 0x0000000000007918 */ /* 0x000fe20000000000 */
[----:B--2---:R-:W-:Y:S05]  /*0ae0*/  @!P1 BRA `(.L_x_4) ;  /* 0x0000000000089947 */ /* 0x004fea0003800000 */
[----:B01-34-:R-:W-:Y:S01]  /*0af0*/  UCGABAR_ARV ;  /* 0x00000000000079c7 */ /* 0x01bfe20008000000 */
[----:B------:R-:W-:Y:S05]  /*0b00*/  BRA `(.L_x_5) ;  /* 0x0000000000047947 */ /* 0x000fea0003800000 */
.L_x_4:
[----:B01-34-:R-:W-:Y:S01]  /*0b10*/  NOP ;  /* 0x0000000000007918 */ /* 0x01bfe20000000000 */
.L_x_5:
[----:B------:R-:W-:Y:S01]  /*0b20*/  ULDC.64 UR4, c[0x0][0x698] ;  /* 0x0001a60000047ab9 */ /* 0x000fe20000000a00 */
[----:B------:R-:W-:Y:S01]  /*0b30*/  ULDC.64 UR16, c[0x0][0x208] ;  /* 0x0000820000107ab9 */ /* 0x000fe20000000a00 */
[----:B------:R-:W-:-:S04]  /*0b40*/  ISETP.NE.U32.AND P0, PT, RZ, UR4, PT ;  /* 0x00000004ff007c0c */ /* 0x000fc8000bf05070 */
[----:B------:R-:W-:-:S13]  /*0b50*/  ISETP.NE.AND.EX P0, PT, RZ, UR5, PT, P0 ;  /* 0x00000005ff007c0c */ /* 0x000fda000bf05300 */
[----:B------:R-:W-:Y:S05]  /*0b60*/  @!P0 BRA `(.L_x_6) ;  /* 0x00000000001c8947 */ /* 0x000fea0003800000 */
[----:B------:R-:W0:Y:S02]  /*0b70*/  LDC.64 R2, c[0x0][0x698] ;  /* 0x0001a600ff027b82 */ /* 0x000e240000000a00 */
[----:B0-----:R-:W2:Y:S02]  /*0b80*/  LDG.E.64 R2, desc[UR16][R2.64] ;  /* 0x0000001002027981 */ /* 0x001ea4000c1e1b00 */
[----:B--2---:R-:W-:-:S04]  /*0b90*/  ISETP.NE.U32.AND P0, PT, R2, RZ, PT ;  /* 0x000000ff0200720c */ /* 0x004fc80003f05070 */
[----:B------:R-:W-:-:S13]  /*0ba0*/  ISETP.NE.AND.EX P0, PT, R3, RZ, PT, P0 ;  /* 0x000000ff0300720c */ /* 0x000fda0003f05300 */
[----:B------:R-:W-:Y:S05]  /*0bb0*/  @!P0 BRA `(.L_x_6) ;  /* 0x0000000000088947 */ /* 0x000fea0003800000 */
[----:B------:R0:W5:Y:S01]  /*0bc0*/  LD.E R14, desc[UR16][R2.64] ;  /* 0x00000010020e7980 */ /* 0x000162000c101900 */
[----:B------:R-:W-:Y:S05]  /*0bd0*/  BRA `(.L_x_7) ;  /* 0x0000000000207947 */ /* 0x000fea0003800000 */
.L_x_6:
[----:B------:R-:W-:Y:S02]  /*0be0*/  ULDC.64 UR4, c[0x0][0x688] ;  /* 0x0001a20000047ab9 */ /* 0x000fe40000000a00 */
[----:B------:R-:W-:-:S04]  /*0bf0*/  ISETP.NE.U32.AND P0, PT, RZ, UR4, PT ;  /* 0x00000004ff007c0c */ /* 0x000fc8000bf05070 */
[----:B------:R-:W-:-:S13]  /*0c00*/  ISETP.NE.AND.EX P0, PT, RZ, UR5, PT, P0 ;  /* 0x00000005ff007c0c */ /* 0x000fda000bf05300 */
[----:B------:R-:W-:Y:S05]  /*0c10*/  @!P0 BRA `(.L_x_8) ;  /* 0x00000000000c8947 */ /* 0x000fea0003800000 */
[----:B------:R-:W0:Y:S02]  /*0c20*/  LDC.64 R14, c[0x0][0x688] ;  /* 0x0001a200ff0e7b82 */ /* 0x000e240000000a00 */
[----:B0-----:R1:W5:Y:S01]  /*0c30*/  LDG.E R14, desc[UR16][R14.64] ;  /* 0x000000100e0e7981 */ /* 0x001362000c1e1900 */
[----:B------:R-:W-:Y:S05]  /*0c40*/  BRA `(.L_x_7) ;  /* 0x0000000000047947 */ /* 0x000fea0003800000 */
.L_x_8:
[----:B------:R-:W2:Y:S02]  /*0c50*/  LDC R14, c[0x0][0x680] ;  /* 0x0001a000ff0e7b82 */ /* 0x000ea40000000800 */
.L_x_7:
[----:B------:R-:W-:Y:S02]  /*0c60*/  ULDC.64 UR4, c[0x0][0x6a0] ;  /* 0x0001a80000047ab9 */ /* 0x000fe40000000a00 */
[----:B------:R-:W-:-:S04]  /*0c70*/  ISETP.NE.U32.AND P0, PT, RZ, UR4, PT ;  /* 0x00000004ff007c0c */ /* 0x000fc8000bf05070 */
[----:B------:R-:W-:-:S13]  /*0c80*/  ISETP.NE.AND.EX P0, PT, RZ, UR5, PT, P0 ;  /* 0x00000005ff007c0c */ /* 0x000fda000bf05300 */
[----:B------:R-:W-:Y:S05]  /*0c90*/  @!P0 BRA `(.L_x_9) ;  /* 0x00000000001c8947 */ /* 0x000fea0003800000 */
[----:B0-----:R-:W0:Y:S02]  /*0ca0*/  LDC.64 R2, c[0x0][0x6a0] ;  /* 0x0001a800ff027b82 */ /* 0x001e240000000a00 */
[----:B0-----:R-:W3:Y:S02]  /*0cb0*/  LDG.E.64 R2, desc[UR16][R2.64] ;  /* 0x0000001002027981 */ /* 0x001ee4000c1e1b00 */
[----:B---3--:R-:W-:-:S04]  /*0cc0*/  ISETP.NE.U32.AND P0, PT, R2, RZ, PT ;  /* 0x000000ff0200720c */ /* 0x008fc80003f05070 */
[----:B------:R-:W-:-:S13]  /*0cd0*/  ISETP.NE.AND.EX P0, PT, R3, RZ, PT, P0 ;  /* 0x000000ff0300720c */ /* 0x000fda0003f05300 */
[----:B------:R-:W-:Y:S05]  /*0ce0*/  @!P0 BRA `(.L_x_9) ;  /* 0x0000000000088947 */ /* 0x000fea0003800000 */
[----:B-1----:R0:W5:Y:S01]  /*0cf0*/  LD.E R15, desc[UR16][R2.64] ;  /* 0x00000010020f7980 */ /* 0x002162000c101900 */
[----:B------:R-:W-:Y:S05]  /*0d00*/  BRA `(.L_x_10) ;  /* 0x0000000000207947 */ /* 0x000fea0003800000 */
.L_x_9:
[----:B------:R-:W-:Y:S02]  /*0d10*/  ULDC.64 UR4, c[0x0][0x690] ;  /* 0x0001a40000047ab9 */ /* 0x000fe40000000a00 */
[----:B------:R-:W-:-:S04]  /*0d20*/  ISETP.NE.U32.AND P0, PT, RZ, UR4, PT ;  /* 0x00000004ff007c0c */ /* 0x000fc8000bf05070 */
[----:B------:R-:W-:-:S13]  /*0d30*/  ISETP.NE.AND.EX P0, PT, RZ, UR5, PT, P0 ;  /* 0x00000005ff007c0c */ /* 0x000fda000bf05300 */
[----:B------:R-:W-:Y:S05]  /*0d40*/  @!P0 BRA `(.L_x_11) ;  /* 0x00000000000c8947 */ /* 0x000fea0003800000 */
[----:B0-----:R-:W1:Y:S02]  /*0d50*/  LDC.64 R2, c[0x0][0x690] ;  /* 0x0001a400ff027b82 */ /* 0x001e640000000a00 */
[----:B-1----:R1:W5:Y:S01]  /*0d60*/  LDG.E R15, desc[UR16][R2.64] ;  /* 0x00000010020f7981 */ /* 0x002362000c1e1900 */
[----:B------:R-:W-:Y:S05]  /*0d70*/  BRA `(.L_x_10) ;  /* 0x0000000000047947 */ /* 0x000fea0003800000 */
.L_x_11:
[----:B-1----:R-:W3:Y:S02]  /*0d80*/  LDC R15, c[0x0][0x684] ;  /* 0x0001a100ff0f7b82 */ /* 0x002ee40000000800 */
.L_x_10:
[----:B------:R-:W4:Y:S01]  /*0d90*/  LDC R0, c[0x0][0x75c] ;  /* 0x0001d700ff007b82 */ /* 0x000f220000000800 */
[----:B------:R-:W-:Y:S01]  /*0da0*/  ULDC UR8, c[0x0][0x604] ;  /* 0x0001810000087ab9 */ /* 0x000fe20000000800 */
[----:B------:R-:W-:Y:S01]  /*0db0*/  ISETP.NE.AND P0, PT, R5, 0x2, PT ;  /* 0x000000020500780c */ /* 0x000fe20003f05270 */
[----:B------:R-:W-:Y:S01]  /*0dc0*/  UIADD3 UR8, UR8, 0x3f, URZ ;  /* 0x0000003f08087890 */ /* 0x000fe2000fffe03f */
[----:B------:R-:W-:Y:S01]  /*0dd0*/  IMAD.U32 R4, RZ, RZ, UR13 ;  /* 0x0000000dff047e24 */ /* 0x000fe2000f8e00ff */
[----:B------:R-:W-:Y:S01]  /*0de0*/  UMOV UR5, URZ ;  /* 0x0000003f00057c82 */ /* 0x000fe20008000000 */
[----:B------:R-:W-:Y:S01]  /*0df0*/  UMOV UR4, URZ ;  /* 0x0000003f00047c82 */ /* 0x000fe20008000000 */
[----:B------:R-:W-:Y:S01]  /*0e00*/  USHF.R.S32.HI UR9, URZ, 0x1f, UR8 ;  /* 0x0000001f3f097899 */ /* 0x000fe20008011408 */
[----:B------:R-:W-:-:S03]  /*0e10*/  ULDC.64 UR10, c[0x0][0x750] ;  /* 0x0001d400000a7ab9 */ /* 0x000fc60000000a00 */
[----:B------:R-:W-:Y:S01]  /*0e20*/  ULEA.HI UR9, UR9, UR8, URZ, 0x6 ;  /* 0x0000000809097291 */ /* 0x000fe2000f8f303f */
[----:B----4-:R-:W-:-:S13]  /*0e30*/  ISETP.NE.AND P3, PT, R0, 0x1, PT ;  /* 0x000000010000780c */ /* 0x010fda0003f65270 */
[----:B01----:R-:W0:Y:S01]  /*0e40*/  @P3 LDC R3, c[0x0][0x10] ;  /* 0x00000400ff033b82 */ /* 0x003e220000000800 */
[----:B------:R-:W-:Y:S02]  /*0e50*/  @P3 IMAD.MOV.U32 R17, RZ, RZ, RZ ;  /* 0x000000ffff113224 */ /* 0x000fe400078e00ff */
[----:B------:R-:W-:-:S05]  /*0e60*/  @P3 IMAD.MOV.U32 R5, RZ, RZ, RZ ;  /* 0x000000ffff053224 */ /* 0x000fca00078e00ff */
[----:B------:R-:W1:Y:S01]  /*0e70*/  @!P3 LDC R9, c[0x0][0xc] ;  /* 0x00000300ff09bb82 */ /* 0x000e620000000800 */
[----:B------:R-:W-:Y:S01]  /*0e80*/  ULDC UR6, c[0x0][0xc] ;  /* 0x0000030000067ab9 */ /* 0x000fe20000000800 */
[----:B------:R-:W-:Y:S02]  /*0e90*/  ULDC UR7, c[0x0][0x10] ;  /* 0x0000040000077ab9 */ /* 0x000fe40000000800 */
[----:B------:R-:W-:-:S04]  /*0ea0*/  UIMAD.WIDE.U32 UR6, UR6, UR7, URZ ;  /* 0x00000007060672a5 */ /* 0x000fc8000f8e003f */
[----:B------:R-:W4:Y:S01]  /*0eb0*/  LDC R8, c[0x0][0x14] ;  /* 0x00000500ff087b82 */ /* 0x000f220000000800 */
[----:B0-----:R-:W-:-:S04]  /*0ec0*/  @P3 IMAD.WIDE.U32 R2, R3, UR13, R16 ;  /* 0x0000000d03023c25 */ /* 0x001fc8000f8e0010 */
[----:B------:R-:W-:Y:S02]  /*0ed0*/  @P3 IMAD.IADD R3, R3, 0x1, R5 ;  /* 0x0000000103033824 */ /* 0x000fe400078e0205 */
[----:B------:R-:W-:Y:S02]  /*0ee0*/  IMAD.MOV.U32 R5, RZ, RZ, RZ ;  /* 0x000000ffff057224 */ /* 0x000fe400078e00ff */
[----:B-1----:R-:W-:-:S04]  /*0ef0*/  @!P3 IMAD.WIDE.U32 R4, R16, R9, R4 ;  /* 0x000000091004b225 */ /* 0x002fc800078e0004 */
[----:B------:R-:W-:Y:S02]  /*0f00*/  @!P3 IMAD.MOV.U32 R2, RZ, RZ, R4 ;  /* 0x000000ffff02b224 */ /* 0x000fe400078e0004 */
[C---:B----4-:R-:W-:Y:S02]  /*0f10*/  IMAD R19, R8.reuse, UR7, RZ ;  /* 0x0000000708137c24 */ /* 0x050fe4000f8e02ff */
[----:B------:R-:W-:Y:S01]  /*0f20*/  IMAD.WIDE.U32 R8, R8, UR6, RZ ;  /* 0x0000000608087c25 */ /* 0x000fe2000f8e00ff */
[----:B------:R-:W-:-:S03]  /*0f30*/  USHF.R.S32.HI UR6, URZ, 0x6, UR9 ;  /* 0x000000063f067899 */ /* 0x000fc60008011409 */
[----:B------:R-:W-:Y:S02]  /*0f40*/  @!P3 IMAD.MOV.U32 R3, RZ, RZ, R5 ;  /* 0x000000ffff03b224 */ /* 0x000fe400078e0005 */
[----:B------:R-:W-:Y:S01]  /*0f50*/  IMAD.IADD R0, R9, 0x1, R19 ;  /* 0x0000000109007824 */ /* 0x000fe200078e0213 */
[----:B------:R-:W-:Y:S06]  /*0f60*/  @P0 BRA `(.L_x_12) ;  /* 0x0000000000200947 */ /* 0x000fec0003800000 */
[----:B------:R-:W-:Y:S01]  /*0f70*/  UISETP.GE.U32.AND UP0, UPT, UR6, 0x11, UPT ;  /* 0x000000110600788c */ /* 0x000fe2000bf06070 */
[----:B------:R-:W-:Y:S01]  /*0f80*/  IADD3 R2, P0, R2, R8, RZ ;  /* 0x0000000802027210 */ /* 0x000fe20007f1e0ff */
[----:B------:R-:W-:-:S04]  /*0f90*/  UIMAD.WIDE.U32 UR4, UR6, -0xf0f0f0f, URZ ;  /* 0xf0f0f0f1060478a5 */ /* 0x000fc8000f8e003f */
[----:B------:R-:W-:Y:S01]  /*0fa0*/  USHF.R.U32.HI UR5, URZ, 0x4, UR5 ;  /* 0x000000043f057899 */ /* 0x000fe20008011605 */
[----:B------:R-:W-:Y:S02]  /*0fb0*/  IMAD.X R3, R0, 0x1, R3, P0 ;  /* 0x0000000100037824 */ /* 0x000fe400000e0603 */
[----:B------:R-:W-:Y:S02]  /*0fc0*/  UMOV UR4, URZ ;  /* 0x0000003f00047c82 */ /* 0x000fe40008000000 */
[----:B------:R-:W-:Y:S02]  /*0fd0*/  @UP0 ULOP3.LUT UR4, UR5, 0x1, URZ, 0xc0, !UPT ;  /* 0x0000000105040892 */ /* 0x000fe4000f8ec03f */
[----:B------:R-:W-:-:S12]  /*0fe0*/  UIMAD UR5, UR5, -0x11, UR6 ;  /* 0xffffffef050578a4 */ /* 0x000fd8000f8e0206 */
.L_x_12:
[----:B------:R-:W-:Y:S01]  /*0ff0*/  ISETP.GE.U32.AND P0, PT, R2, UR10, PT ;  /* 0x0000000a02007c0c */ /* 0x000fe2000bf06070 */
[----:B------:R-:W-:Y:S01]  /*1000*/  IMAD.MOV.U32 R6, RZ, RZ, -0x1 ;  /* 0xffffffffff067424 */ /* 0x000fe200078e00ff */
[----:B------:R-:W-:Y:S01]  /*1010*/  PRMT R18, RZ, 0x7610, R18 ;  /* 0x00007610ff127816 */ /* 0x000fe20000000012 */
[----:B------:R-:W-:Y:S01]  /*1020*/  IMAD.MOV.U32 R4, RZ, RZ, -0x1 ;  /* 0xffffffffff047424 */ /* 0x000fe200078e00ff */
[----:B------:R-:W-:Y:S01]  /*1030*/  ISETP.GE.U32.AND.EX P0, PT, R3, UR11, PT, P0 ;  /* 0x0000000b03007c0c */ /* 0x000fe2000bf06100 */
[----:B------:R-:W-:-:S12]  /*1040*/  IMAD.MOV.U32 R5, RZ, RZ, -0x1 ;  /* 0xffffffffff057424 */ /* 0x000fd800078e00ff */
[----:B------:R-:W-:Y:S05]  /*1050*/  @P0 BRA `(.L_x_13) ;  /* 0x0000000400240947 */ /* 0x000fea0003800000 */
[----:B------:R-:W0:Y:S01]  /*1060*/  LDC.64 R30, c[0x0][0x728] ;  /* 0x0001ca00ff1e7b82 */ /* 0x000e220000000a00 */
[----:B------:R-:W-:Y:S02]  /*1070*/  IMAD.MOV.U32 R4, RZ, RZ, R2 ;  /* 0x000000ffff047224 */ /* 0x000fe400078e0002 */
[----:B------:R-:W-:-:S05]  /*1080*/  IMAD.MOV.U32 R5, RZ, RZ, R3 ;  /* 0x000000ffff057224 */ /* 0x000fca00078e0003 */
[----:B------:R-:W1:Y:S08]  /*1090*/  LDC R6, c[0x0][0x730] ;  /* 0x0001cc00ff067b82 */ /* 0x000e700000000800 */
[----:B------:R-:W4:Y:S01]  /*10a0*/  LDC.64 R32, c[0x0][0x720] ;  /* 0x0001c800ff207b82 */ /* 0x000f220000000a00 */
[----:B0-----:R-:W-:-:S04]  /*10b0*/  ISETP.NE.U32.AND P0, PT, R30, RZ, PT ;  /* 0x000000ff1e00720c */ /* 0x001fc80003f05070 */
[----:B------:R-:W-:-:S13]  /*10c0*/  ISETP.NE.AND.EX P0, PT, R31, RZ, PT, P0 ;  /* 0x000000ff1f00720c */ /* 0x000fda0003f05300 */
[----:B-1--4-:R-:W-:Y:S05]  /*10d0*/  @!P0 BRA `(.L_x_14) ;  /* 0x0000000000288947 */ /* 0x012fea0003800000 */
[----:B------:R-:W0:Y:S02]  /*10e0*/  LDC R21, c[0x0][0x734] ;  /* 0x0001cd00ff157b82 */ /* 0x000e240000000800 */
[----:B0-----:R-:W-:-:S05]  /*10f0*/  IADD3 R21, P0, R2, R21, RZ ;  /* 0x0000001502157210 */ /* 0x001fca0007f1e0ff */
[----:B------:R-:W-:-:S04]  /*1100*/  IMAD.X R25, RZ, RZ, R3, P0 ;  /* 0x000000ffff197224 */ /* 0x000fc800000e0603 */
[----:B------:R-:W-:-:S04]  /*1110*/  IMAD.WIDE.U32 R4, R25, R30, RZ ;  /* 0x0000001e19047225 */ /* 0x000fc800078e00ff */
[----:B------:R-:W-:-:S04]  /*1120*/  IMAD.WIDE.U32 R18, P0, R21, R31, R4 ;  /* 0x0000001f15127225 */ /* 0x000fc80007800004 */
[----:B------:R-:W-:-:S04]  /*1130*/  IMAD.WIDE.U32 R4, R21, R30, RZ ;  /* 0x0000001e15047225 */ /* 0x000fc800078e00ff */
[----:B------:R-:W-:Y:S01]  /*1140*/  IMAD.X R21, RZ, RZ, RZ, P0 ;  /* 0x000000ffff157224 */ /* 0x000fe200000e06ff */
[----:B------:R-:W-:Y:S01]  /*1150*/  IADD3 RZ, P0, R5, R18, RZ ;  /* 0x0000001205ff7210 */ /* 0x000fe20007f1e0ff */
[----:B------:R-:W-:-:S04]  /*1160*/  IMAD.MOV.U32 R20, RZ, RZ, R19 ;  /* 0x000000ffff147224 */ /* 0x000fc800078e0013 */
[----:B------:R-:W-:-:S08]  /*1170*/  IMAD.WIDE.U32.X R4, R25, R31, R20, P0 ;  /* 0x0000001f19047225 */ /* 0x000fd000000e0414 */
.L_x_14:
[----:B------:R-:W0:Y:S01]  /*1180*/  LDC.64 R34, c[0x0][0x740] ;  /* 0x0001d000ff227b82 */ /* 0x000e220000000a00 */
[-CC-:B------:R-:W-:Y:S01]  /*1190*/  SHF.R.U64 R36, R4, R6.reuse, R5.reuse ;  /* 0x0000000604247219 */ /* 0x180fe20000001205 */
[----:B------:R-:W-:Y:S01]  /*11a0*/  IMAD.MOV.U32 R37, RZ, RZ, 0x1 ;  /* 0x00000001ff257424 */ /* 0x000fe200078e00ff */
[----:B------:R-:W-:Y:S02]  /*11b0*/  SHF.R.U32.HI R4, RZ, R6, R5 ;  /* 0x00000006ff047219 */ /* 0x000fe40000011605 */
[----:B------:R-:W-:-:S03]  /*11c0*/  IADD3 R19, P0, RZ, -R36, RZ ;  /* 0x80000024ff137210 */ /* 0x000fc60007f1e0ff */
[----:B------:R-:W1:Y:S02]  /*11d0*/  LDC R18, c[0x0][0x718] ;  /* 0x0001c600ff127b82 */ /* 0x000e640000000800 */
[----:B------:R-:W-:-:S04]  /*11e0*/  IMAD.X R5, RZ, RZ, ~R4, P0 ;  /* 0x000000ffff057224 */ /* 0x000fc800000e0e04 */
[-C--:B------:R-:W-:Y:S02]  /*11f0*/  IMAD R6, R5, R32.reuse, RZ ;  /* 0x0000002005067224 */ /* 0x080fe400078e02ff */
[----:B------:R-:W4:Y:S01]  /*1200*/  LDC R21, c[0x0][0x708] ;  /* 0x0001c200ff157b82 */ /* 0x000f220000000800 */
[----:B------:R-:W-:-:S04]  /*1210*/  IMAD.WIDE.U32 R4, R19, R32, R2 ;  /* 0x0000002013047225 */ /* 0x000fc800078e0002 */
[----:B------:R-:W-:-:S03]  /*1220*/  IMAD R19, R19, R33, R6 ;  /* 0x0000002113137224 */ /* 0x000fc600078e0206 */
[----:B------:R-:W2:Y:S01]  /*1230*/  LDC R30, c[0x0][0x758] ;  /* 0x0001d600ff1e7b82 */ /* 0x000ea20000000800 */
[----:B------:R-:W-:Y:S01]  /*1240*/  IMAD.IADD R5, R5, 0x1, R19 ;  /* 0x0000000105057824 */ /* 0x000fe200078e0213 */
[----:B0-----:R-:W-:Y:S01]  /*1250*/  ISETP.NE.U32.AND P0, PT, R34, RZ, PT ;  /* 0x000000ff2200720c */ /* 0x001fe20003f05070 */
[----:B------:R-:W-:-:S03]  /*1260*/  IMAD.MOV.U32 R19, RZ, RZ, -0x1 ;  /* 0xffffffffff137424 */ /* 0x000fc600078e00ff */
[----:B------:R-:W-:Y:S02]  /*1270*/  ISETP.NE.AND.EX P0, PT, R35, RZ, PT, P0 ;  /* 0x000000ff2300720c */ /* 0x000fe40003f05300 */
[----:B------:R-:W0:Y:S01]  /*1280*/  LDC R29, c[0x0][0x700] ;  /* 0x0001c000ff1d7b82 */ /* 0x000e220000000800 */
[-CC-:B-1----:R-:W-:Y:S02]  /*1290*/  SHF.R.U64 R27, R4, R18.reuse, R5.reuse ;  /* 0x00000012041b7219 */ /* 0x182fe40000001205 */
[----:B------:R-:W-:-:S05]  /*12a0*/  SHF.R.U32.HI R4, RZ, R18, R5 ;  /* 0x00000012ff047219 */ /* 0x000fca0000011605 */
[----:B------:R-:W1:Y:S01]  /*12b0*/  LDC R31, c[0x0][0x748] ;  /* 0x0001d200ff1f7b82 */ /* 0x000e620000000800 */
[-CC-:B----4-:R-:W-:Y:S02]  /*12c0*/  SHF.R.U64 R39, R27, R21.reuse, R4.reuse ;  /* 0x000000151b277219 */ /* 0x190fe40000001204 */
[----:B------:R-:W-:-:S05]  /*12d0*/  SHF.R.U32.HI R5, RZ, R21, R4 ;  /* 0x00000015ff057219 */ /* 0x000fca0000011604 */
[----:B------:R-:W4:Y:S01]  /*12e0*/  LDC R33, c[0x0][0x738] ;  /* 0x0001ce00ff217b82 */ /* 0x000f220000000800 */
[-C--:B--2---:R-:W-:Y:S02]  /*12f0*/  SHF.L.U32 R4, R19, R30.reuse, RZ ;  /* 0x0000001e13047219 */ /* 0x084fe400000006ff */
[--C-:B------:R-:W-:Y:S02]  /*1300*/  SHF.R.U64 R38, R39, R30, R5.reuse ;  /* 0x0000001e27267219 */ /* 0x100fe40000001205 */
[----:B------:R-:W-:Y:S02]  /*1310*/  LOP3.LUT R6, RZ, R4, RZ, 0x33, !PT ;  /* 0x00000004ff067212 */ /* 0x000fe400078e33ff */
[----:B------:R-:W-:Y:S01]  /*1320*/  SHF.R.U32.HI R5, RZ, R30, R5 ;  /* 0x0000001eff057219 */ /* 0x000fe20000011605 */
[----:B------:R-:W2:Y:S01]  /*1330*/  LDC R32, c[0x0][0x710] ;  /* 0x0001c400ff207b82 */ /* 0x000ea20000000800 */
[----:B------:R-:W-:Y:S01]  /*1340*/  IMAD.MOV.U32 R4, RZ, RZ, R38 ;  /* 0x000000ffff047224 */ /* 0x000fe200078e0026 */
[----:B------:R-:W-:Y:S06]  /*1350*/  @!P0 BRA `(.L_x_15) ;  /* 0x0000000000288947 */ /* 0x000fec0003800000 */
[----:B------:R-:W3:Y:S02]  /*1360*/  LDC R21, c[0x0][0x74c] ;  /* 0x0001d300ff157b82 */ /* 0x000ee40000000800 */
[----:B---3--:R-:W-:-:S05]  /*1370*/  IADD3 R21, P0, R38, R21, RZ ;  /* 0x0000001526157210 */ /* 0x008fca0007f1e0ff */
        /* <DEDUP_REMOVED lines=8> */
.L_x_15:
[----:B-1----:R-:W-:Y:S01]  /*1400*/  SHF.R.U64 R17, R4, R31, R5 ;  /* 0x0000001f04117219 */ /* 0x002fe20000001205 */
[----:B------:R-:W-:Y:S01]  /*1410*/  @P3 IMAD R26, R23, R28, R16 ;  /* 0x0000001c171a3224 */ /* 0x000fe200078e0210 */
[----:B------:R-:W-:Y:S01]  /*1420*/  LOP3.LUT R5, R39, R6, RZ, 0xc0, !PT ;  /* 0x0000000627057212 */ /* 0x000fe200078ec0ff */
[----:B0-----:R-:W-:Y:S01]  /*1430*/  VIADD R6, R29, 0xffffffff ;  /* 0xffffffff1d067836 */ /* 0x001fe20000000000 */
[----:B------:R-:W-:Y:S01]  /*1440*/  SHF.L.U32 R4, R37, R30, RZ ;  /* 0x0000001e25047219 */ /* 0x000fe200000006ff */
[----:B------:R-:W-:-:S03]  /*1450*/  IMAD.MOV R18, RZ, RZ, -R17 ;  /* 0x000000ffff127224 */ /* 0x000fc600078e0a11 */
[----:B------:R-:W-:Y:S01]  /*1460*/  LOP3.LUT R27, R27, R6, RZ, 0xc0, !PT ;  /* 0x000000061b1b7212 */ /* 0x000fe200078ec0ff */
[----:B------:R-:W-:Y:S02]  /*1470*/  IMAD R5, R4, R17, R5 ;  /* 0x0000001104057224 */ /* 0x000fe400078e0205 */
[----:B----4-:R-:W-:Y:S02]  /*1480*/  IMAD R4, R18, R33, R38 ;  /* 0x0000002112047224 */ /* 0x010fe400078e0226 */
[----:B--2---:R-:W-:Y:S02]  /*1490*/  IMAD R6, R5, R32, R26 ;  /* 0x0000002005067224 */ /* 0x004fe400078e021a */
[----:B------:R-:W-:Y:S02]  /*14a0*/  IMAD R5, R4, R29, R27 ;  /* 0x0000001d04057224 */ /* 0x000fe400078e021b */
[----:B------:R-:W-:-:S03]  /*14b0*/  IMAD.MOV.U32 R18, RZ, RZ, 0x1 ;  /* 0x00000001ff127424 */ /* 0x000fc600078e00ff */
[----:B------:R-:W-:Y:S02]  /*14c0*/  SEL R4, R5, R6, !P3 ;  /* 0x0000000605047207 */ /* 0x000fe40005800000 */
[----:B------:R-:W-:Y:S01]  /*14d0*/  SEL R6, R6, R5, !P3 ;  /* 0x0000000506067207 */ /* 0x000fe20005800000 */
[----:B------:R-:W-:-:S07]  /*14e0*/  IMAD.MOV.U32 R5, RZ, RZ, R36 ;  /* 0x000000ffff057224 */ /* 0x000fce00078e0024 */
.L_x_13:
[----:B------:R-:W-:Y:S05]  /*14f0*/  @!P1 BRA `(.L_x_16) ;  /* 0x00000000000c9947 */ /* 0x000fea0003800000 */
[----:B------:R-:W-:Y:S01]  /*1500*/  UCGABAR_WAIT ;  /* 0x0000000000007dc7 */ /* 0x000fe20008000000 */
[----:B------:R-:W-:Y:S01]  /*1510*/  CCTL.IVALL ;  /* 0x00000000ff00798f */ /* 0x000fe20002000000 */
[----:B------:R-:W-:Y:S05]  /*1520*/  BRA `(.L_x_17) ;  /* 0x0000000000047947 */ /* 0x000fea0003800000 */
.L_x_16:
[----:B------:R-:W-:Y:S06]  /*1530*/  BAR.SYNC.DEFER_BLOCKING 0x0 ;  /* 0x0000000000007b1d */ /* 0x000fec0000010000 */
.L_x_17:
[----:B------:R-:W-:Y:S05]  /*1540*/  @!P2 BRA `(.L_x_18) ;  /* 0x0000003400eca947 */ /* 0x000fea0003800000 */
[----:B------:R-:W-:-:S13]  /*1550*/  ISETP.GT.U32.AND P0, PT, R40, 0x1, PT ;  /* 0x000000012800780c */ /* 0x000fda0003f04070 */
[----:B------:R-:W-:Y:S05]  /*1560*/  @P0 EXIT ;  /* 0x000000000000094d */ /* 0x000fea0003800000 */
.L_x_19:
[----:B------:R-:W-:-:S08]  /*1570*/  NOP ;  /* 0x0000000000007918 */ /* 0x000fd00000000000 */
[----:B------:R-:W0:Y:S02]  /*1580*/  USETMAXREG.TRY_ALLOC.CTAPOOL UP0, 0xe8 ;  /* 0x000000e8000079c8 */ /* 0x000e240008000600 */
[----:B0-----:R-:W-:-:S13]  /*1590*/  PLOP3.LUT P0, PT, PT, PT, UP0, 0x80, 0x0 ;  /* 0x000000000000781c */ /* 0x001fda0003f0f008 */
[----:B------:R-:W-:Y:S05]  /*15a0*/  @!P0 BRA `(.L_x_19) ;  /* 0xfffffffc00f08947 */ /* 0x000fea000383ffff */
[----:B------:R-:W-:-:S13]  /*15b0*/  LOP3.LUT P0, RZ, R18, 0xff, RZ, 0xc0, !PT ;  /* 0x000000ff12ff7812 */ /* 0x000fda000780c0ff */
[----:B------:R-:W-:Y:S05]  /*15c0*/  @!P0 EXIT ;  /* 0x000000000000894d */ /* 0x000fea0003800000 */
[----:B------:R-:W0:Y:S01]  /*15d0*/  S2UR UR8, SR_CgaCtaId ;  /* 0x00000000000879c3 */ /* 0x000e220000008800 */
[-C--:B------:R-:W-:Y:S01]  /*15e0*/  LEA.HI R10, R11, R11.reuse, RZ, 0x1 ;  /* 0x0000000b0b0a7211 */ /* 0x080fe200078f08ff */
[----:B------:R-:W-:Y:S01]  /*15f0*/  UMOV UR7, 0x400 ;  /* 0x0000040000077882 */ /* 0x000fe20000000000 */
[-C--:B------:R-:W-:Y:S01]  /*1600*/  LEA.HI R17, R24, R11.reuse, RZ, 0x2 ;  /* 0x0000000b18117211 */ /* 0x080fe200078f10ff */
[----:B------:R-:W-:Y:S01]  /*1610*/  UIADD3 UR9, UR12, -0x1, URZ ;  /* 0xffffffff0c097890 */ /* 0x000fe2000fffe03f */
[----:B------:R-:W-:Y:S01]  /*1620*/  LOP3.LUT R16, R10, 0x3ffffe, RZ, 0xc0, !PT ;  /* 0x003ffffe0a107812 */ /* 0x000fe200078ec0ff */
[----:B------:R-:W-:Y:S01]  /*1630*/  ULDC UR14, c[0x0][0x284] ;  /* 0x0000a100000e7ab9 */ /* 0x000fe20000000800 */
[----:B------:R-:W-:Y:S01]  /*1640*/  LOP3.LUT R20, R17, 0xfffffffc, RZ, 0xc0, !PT ;  /* 0xfffffffc11147812 */ /* 0x000fe200078ec0ff */
[----:B------:R-:W-:Y:S01]  /*1650*/  UISETP.NE.AND UP0, UPT, UR9, URZ, UPT ;  /* 0x0000003f0900728c */ /* 0x000fe2000bf05270 */
[--C-:B------:R-:W-:Y:S01]  /*1660*/  SHF.R.S32.HI R18, RZ, 0x2, R17.reuse ;  /* 0x00000002ff127819 */ /* 0x100fe20000011411 */
[----:B------:R-:W-:Y:S01]  /*1670*/  USHF.L.U32 UR19, UR6, 0x1, URZ ;  /* 0x0000000106137899 */ /* 0x000fe2000800063f */
[----:B------:R-:W-:Y:S01]  /*1680*/  SHF.R.S32.HI R19, RZ, 0x1f, R17 ;  /* 0x0000001fff137819 */ /* 0x000fe20000011411 */
[C---:B------:R-:W-:Y:S01]  /*1690*/  IMAD.IADD R17, R11.reuse, 0x1, -R16 ;  /* 0x000000010b117824 */ /* 0x040fe200078e0a10 */
[----:B------:R-:W-:Y:S01]  /*16a0*/  LEA.HI R24, R24, R11, RZ, 0x5 ;  /* 0x0000000b18187211 */ /* 0x000fe200078f28ff */
[C---:B------:R-:W-:Y:S01]  /*16b0*/  IMAD.IADD R16, R11.reuse, 0x1, -R20 ;  /* 0x000000010b107824 */ /* 0x040fe200078e0a14 */
[----:B------:R-:W-:Y:S01]  /*16c0*/  LOP3.LUT P0, RZ, R11, 0x7, RZ, 0xc0, !PT ;  /* 0x000000070bff7812 */ /* 0x000fe2000780c0ff */
[----:B------:R-:W-:Y:S01]  /*16d0*/  USEL UR11, URZ, 0x1, UP0 ;  /* 0x000000013f0b7887 */ /* 0x000fe20008000000 */
[----:B------:R-:W-:-:S02]  /*16e0*/  LEA.HI R19, R19, R18, RZ, 0x3 ;  /* 0x0000001213137211 */ /* 0x000fc400078f18ff */
[----:B------:R-:W-:Y:S02]  /*16f0*/  SHF.R.S32.HI R11, RZ, 0x1, R10 ;  /* 0x00000001ff0b7819 */ /* 0x000fe4000001140a */
[----:B------:R-:W-:Y:S01]  /*1700*/  LOP3.LUT R19, R19, 0xfffffff8, RZ, 0xc0, !PT ;  /* 0xfffffff813137812 */ /* 0x000fe200078ec0ff */
[----:B------:R-:W-:Y:S01]  /*1710*/  IMAD.U32 R69, RZ, RZ, UR11 ;  /* 0x0000000bff457e24 */ /* 0x000fe2000f8e00ff */
[----:B------:R-:W-:Y:S01]  /*1720*/  LEA.HI R10, R10, R11, RZ, 0x1 ;  /* 0x0000000b0a0a7211 */ /* 0x000fe200078f08ff */
[----:B0-----:R-:W-:Y:S01]  /*1730*/  ULEA UR7, UR8, UR7, 0x18 ;  /* 0x0000000708077291 */ /* 0x001fe2000f8ec03f */
[----:B------:R-:W-:Y:S01]  /*1740*/  SHF.R.S32.HI R24, RZ, 0x5, R24 ;  /* 0x00000005ff187819 */ /* 0x000fe20000011418 */
[----:B------:R-:W-:Y:S01]  /*1750*/  IMAD.IADD R19, R18, 0x1, -R19 ;  /* 0x0000000112137824 */ /* 0x000fe200078e0a13 */
[----:B------:R-:W-:Y:S01]  /*1760*/  LOP3.LUT R10, R10, 0x7fffffe, RZ, 0xc0, !PT ;  /* 0x07fffffe0a0a7812 */ /* 0x000fe200078ec0ff */
[----:B------:R-:W-:Y:S01]  /*1770*/  USHF.L.U32 UR8, UR9, 0x3, URZ ;  /* 0x0000000309087899 */ /* 0x000fe2000800063f */
[----:B------:R-:W-:Y:S01]  /*1780*/  ISETP.LT.U32.AND P0, PT, R13, 0x2, !P0 ;  /* 0x000000020d00780c */ /* 0x000fe20004701070 */
[----:B------:R-:W-:Y:S01]  /*1790*/  IMAD R18, R24, 0x2, R17 ;  /* 0x0000000218127824 */ /* 0x000fe200078e0211 */
[----:B------:R-:W-:Y:S01]  /*17a0*/  UIADD3 UR9, UR7, 0x11200, URZ ;  /* 0x0001120007097890 */ /* 0x000fe2000fffe03f */
[----:B------:R-:W-:Y:S01]  /*17b0*/  IMAD.IADD R11, R11, 0x1, -R10 ;  /* 0x000000010b0b7824 */ /* 0x000fe200078e0a0a */
[----:B------:R-:W-:Y:S01]  /*17c0*/  UIADD3 UR10, UR7, 0x200, URZ ;  /* 0x00000200070a7890 */ /* 0x000fe2000fffe03f */
[--C-:B------:R-:W-:Y:S01]  /*17d0*/  IMAD R20, R18, 0x8, R19.reuse ;  /* 0x0000000812147824 */ /* 0x100fe200078e0213 */
[----:B------:R-:W-:Y:S01]  /*17e0*/  USHF.R.U32.HI UR9, URZ, 0x4, UR9 ;  /* 0x000000043f097899 */ /* 0x000fe20008011609 */
[----:B------:R-:W-:Y:S01]  /*17f0*/  IMAD R10, R24, 0x10, R19 ;  /* 0x00000010180a7824 */ /* 0x000fe200078e0213 */
[----:B------:R-:W-:Y:S01]  /*1800*/  USHF.R.U32.HI UR10, URZ, 0x4, UR10 ;  /* 0x000000043f0a7899 */ /* 0x000fe2000801160a */
[----:B------:R-:W-:Y:S01]  /*1810*/  IMAD R20, R20, 0x4, R11 ;  /* 0x0000000414147824 */ /* 0x000fe200078e020b */
[----:B------:R-:W-:Y:S01]  /*1820*/  VIMNMX R17, RZ, UR6, PT ;  /* 0x00000006ff117c48 */ /* 0x000fe2000bfe0100 */
[----:B------:R-:W-:Y:S01]  /*1830*/  IMAD R18, R24, -0x10, -R19 ;  /* 0xfffffff018127824 */ /* 0x000fe200078e0a13 */
[----:B------:R-:W-:Y:S01]  /*1840*/  UIADD3 UR20, UR7, 0x120, URZ ;  /* 0x0000012007147890 */ /* 0x000fe2000fffe03f */
[----:B------:R-:W-:Y:S01]  /*1850*/  IMAD.SHL.U32 R20, R20, 0x20, RZ ;  /* 0x0000002014147824 */ /* 0x000fe200078e00ff */
[----:B------:R-:W-:Y:S01]  /*1860*/  ULOP3.LUT UR8, UR8, 0x8, URZ, 0xc0, !UPT ;  /* 0x0000000808087892 */ /* 0x000fe2000f8ec03f */
[----:B------:R-:W-:Y:S01]  /*1870*/  LOP3.LUT R68, R7, 0x1, RZ, 0xfc, !PT ;  /* 0x0000000107447812 */ /* 0x000fe200078efcff */
[----:B------:R-:W-:Y:S01]  /*1880*/  ULOP3.LUT UR9, UR9, 0x3fff, URZ, 0xc0, !UPT ;  /* 0x00003fff09097892 */ /* 0x000fe2000f8ec03f */
[----:B------:R-:W-:Y:S01]  /*1890*/  IADD3 R17, -R17, UR6, RZ ;  /* 0x0000000611117c10 */ /* 0x000fe2000fffe1ff */
[----:B------:R-:W-:Y:S01]  /*18a0*/  ULOP3.LUT UR10, UR10, 0x3fff, URZ, 0xc0, !UPT ;  /* 0x00003fff0a0a7892 */ /* 0x000fe2000f8ec03f */
[----:B------:R-:W-:Y:S01]  /*18b0*/  SEL R19, RZ, 0x1, !P0 ;  /* 0x00000001ff137807 */ /* 0x000fe20004000000 */
[----:B------:R-:W-:Y:S01]  /*18c0*/  VIADD R18, R18, UR14 ;  /* 0x0000000e12127c36 */ /* 0x000fe20008000000 */
[----:B------:R-:W-:Y:S01]  /*18d0*/  SHF.R.S32.HI R11, RZ, 0x1f, R10 ;  /* 0x0000001fff0b7819 */ /* 0x000fe2000001140a */
[----:B------:R-:W-:Y:S01]  /*18e0*/  ULEA UR12, UR12, UR20, 0x3 ;  /* 0x000000140c0c7291 */ /* 0x000fe2000f8e183f */
[----:B------:R-:W-:Y:S01]  /*18f0*/  SHF.R.S32.HI R20, RZ, 0x3, R20 ;  /* 0x00000003ff147819 */ /* 0x000fe20000011414 */
[----:B------:R-:W-:-:S02]  /*1900*/  ULOP3.LUT UR21, UR8, 0x8, URZ, 0x3c, !UPT ;  /* 0x0000000808157892 */ /* 0x000fc4000f8e3c3f */
[----:B------:R-:W-:Y:S02]  /*1910*/  ULOP3.LUT UR13, UR8, 0x18, URZ, 0x3c, !UPT ;  /* 0x00000018080d7892 */ /* 0x000fe4000f8e3c3f */
[----:B------:R-:W-:Y:S02]  /*1920*/  ULOP3.LUT UR18, UR9, 0x10000, URZ, 0xfc, !UPT ;  /* 0x0001000009127892 */ /* 0x000fe4000f8efc3f */
[----:B------:R-:W-:-:S12]  /*1930*/  ULOP3.LUT UR15, UR10, 0x10000, URZ, 0xfc, !UPT ;  /* 0x000100000a0f7892 */ /* 0x000fd8000f8efc3f */
.L_x_94:
[----:B------:R-:W-:Y:S01]  /*1940*/  SHF.L.U32 R21, R69, 0x1f, RZ ;  /* 0x0000001f45157819 */ /* 0x000fe200000006ff */
[----:B------:R-:W-:Y:S01]  /*1950*/  IMAD.MOV.U32 R24, RZ, RZ, RZ ;  /* 0x000000ffff187224 */ /* 0x000fe200078e00ff */
[----:B------:R-:W-:Y:S02]  /*1960*/  ISETP.GE.AND P1, PT, R17, 0x1, PT ;  /* 0x000000011100780c */ /* 0x000fe40003f26270 */
[----:B------:R-:W0:Y:S02]  /*1970*/  SYNCS.PHASECHK.TRANS64.TRYWAIT P0, [UR12+-0x8], R21 ;  /* 0xfffff815ff0075a7 */ /* 0x000e24000800014c */
[----:B012345:R-:W-:Y:S09]  /*1980*/  @!P0 BRA `(.L_x_20) ;  /* 0x0000004800f48947 */ /* 0x03fff20003800000 */
.L_x_129:
[----:B------:R-:W-:Y:S01]  /*1990*/  IMAD.MOV.U32 R25, RZ, RZ, RZ ;  /* 0x000000ffff197224 */ /* 0x000fe200078e00ff */
[----:B------:R-:W-:Y:S02]  /*19a0*/  CS2R R26, SRZ ;  /* 0x00000000001a7805 */ /* 0x000fe4000001ff00 */
[----:B------:R-:W-:Y:S02]  /*19b0*/  CS2R R28, SRZ ;  /* 0x00000000001c7805 */ /* 0x000fe4000001ff00 */
[----:B------:R-:W-:Y:S02]  /*19c0*/  CS2R R30, SRZ ;  /* 0x00000000001e7805 */ /* 0x000fe4000001ff00 */
[----:B------:R-:W-:Y:S02]  /*19d0*/  CS2R R32, SRZ ;  /* 0x0000000000207805 */ /* 0x000fe4000001ff00 */
[----:B------:R-:W-:Y:S02]  /*19e0*/  CS2R R34, SRZ ;  /* 0x0000000000227805 */ /* 0x000fe4000001ff00 */
[----:B------:R-:W-:-:S02]  /*19f0*/  CS2R R36, SRZ ;  /* 0x0000000000247805 */ /* 0x000fc4000001ff00 */
        /* <DEDUP_REMOVED lines=8> */
[----:B------:R-:W-:Y:S01]  /*1a80*/  CS2R R54, SRZ ;  /* 0x0000000000367805 */ /* 0x000fe2000001ff00 */
[----:B------:R-:W-:Y:S06]  /*1a90*/  @!P1 BRA `(.L_x_21) ;  /* 0x0000000000d89947 */ /* 0x000fec0003800000 */
[----:B0-----:R-:W-:Y:S01]  /*1aa0*/  IMAD.MOV.U32 R21, RZ, RZ, R17 ;  /* 0x000000ffff157224 */ /* 0x001fe200078e0011 */
[----:B------:R-:W-:Y:S01]  /*1ab0*/  UPLOP3.LUT UP0, UPT, UPT, UPT, UPT, 0x40, 0x0 ;  /* 0x000000000000789c */ /* 0x000fe20003f0e870 */
[----:B------:R-:W-:Y:S01]  /*1ac0*/  IMAD.U32 R58, RZ, RZ, UR4 ;  /* 0x00000004ff3a7e24 */ /* 0x000fe2000f8e00ff */
[----:B------:R-:W-:Y:S01]  /*1ad0*/  UMOV UR14, UR5 ;  /* 0x00000005000e7c82 */ /* 0x000fe20008000000 */
[----:B------:R-:W-:-:S08]  /*1ae0*/  IMAD.U32 R22, RZ, RZ, UR5 ;  /* 0x00000005ff167e24 */ /* 0x000fd0000f8e00ff */
.L_x_28:
[----:B------:R-:W-:-:S13]  /*1af0*/  ISETP.NE.AND P1, PT, R68, 0x3, PT ;  /* 0x000000034400780c */ /* 0x000fda0003f25270 */
[----:B------:R-:W-:Y:S05]  /*1b00*/  @!P1 BRA `(.L_x_22) ;  /* 0x0000000000049947 */ /* 0x000fea0003800000 */
[----:B------:R-:W-:Y:S01]  /*1b10*/  BPT.TRAP 0x1 ;  /* 0x000000040000795c */ /* 0x000fe20000300000 */
.L_x_22:
[----:B------:R-:W-:Y:S01]  /*1b20*/  ULEA UR8, UR14, UR7, 0x3 ;  /* 0x000000070e087291 */ /* 0x000fe2000f8e183f */
[----:B------:R-:W-:-:S08]  /*1b30*/  SHF.L.U32 R56, R58, 0x1f, RZ ;  /* 0x0000001f3a387819 */ /* 0x000fd000000006ff */
[----:B------:R0:W1:Y:S01]  /*1b40*/  SYNCS.PHASECHK.TRANS64.TRYWAIT P0, [UR8], R56 ;  /* 0x00000038ff0075a7 */ /* 0x0000620008000148 */
[----:B------:R-:W-:Y:S05]  /*1b50*/  @!P1 BRA `(.L_x_23) ;  /* 0x0000000000049947 */ /* 0x000fea0003800000 */
[----:B------:R-:W-:Y:S01]  /*1b60*/  BPT.TRAP 0x1 ;  /* 0x000000040000795c */ /* 0x000fe20000300000 */
.L_x_23:
[----:B------:R-:W-:-:S04]  /*1b70*/  IMAD.U32 R23, RZ, RZ, UR14 ;  /* 0x0000000eff177e24 */ /* 0x000fc8000f8e00ff */
[----:B------:R-:W-:Y:S01]  /*1b80*/  IMAD R23, R23, 0x400, R20 ;  /* 0x0000040017177824 */ /* 0x000fe200078e0214 */
[----:B-1----:R-:W-:Y:S06]  /*1b90*/  @P0 BRA `(.L_x_24) ;  /* 0x0000000000080947 */ /* 0x002fec0003800000 */
[----:B------:R-:W1:Y:S02]  /*1ba0*/  SYNCS.PHASECHK.TRANS64.TRYWAIT P0, [UR8], R56 ;  /* 0x00000038ff0075a7 */ /* 0x000e640008000148 */
[----:B-1----:R-:W-:Y:S05]  /*1bb0*/  @!P0 BRA `(.L_x_25) ;  /* 0x0000004800808947 */ /* 0x002fea0003800000 */
.L_x_24:
[----:B01----:R-:W-:Y:S01]  /*1bc0*/  LDS R56, [R23+UR7+0x33200] ;  /* 0x0332000717387984 */ /* 0x003fe20008000800 */
[----:B------:R-:W-:Y:S02]  /*1bd0*/  ULEA UR8, UR14, UR15, 0x8 ;  /* 0x0000000f0e087291 */ /* 0x000fe4000f8e403f */
[----:B------:R-:W-:Y:S01]  /*1be0*/  ULEA UR10, UR14, UR18, 0x9 ;  /* 0x000000120e0a7291 */ /* 0x000fe2000f8e483f */
[----:B------:R-:W0:Y:S01]  /*1bf0*/  LDS R57, [R23+UR7+0x33208] ;  /* 0x0332080717397984 */ /* 0x000e220008000800 */
[----:B------:R-:W-:Y:S01]  /*1c00*/  UMOV UR9, 0x80000020 ;  /* 0x8000002000097882 */ /* 0x000fe20000000000 */
[----:B------:R-:W-:Y:S01]  /*1c10*/  UMOV UR11, 0x40000040 ;  /* 0x40000040000b7882 */ /* 0x000fe20000000000 */
[----:B0-----:R-:W-:-:S06]  /*1c20*/  WARPGROUP.ARRIVE ;  /* 0x00000000000079c5 */ /* 0x001fcc0000000000 */
[----:B------:R-:W-:Y:S01]  /*1c30*/  IGMMA.SP.64x64x64.S8.S8 R24, gdesc[UR8], R24, UP0, R56 ;  /* 0x02003800081879f1 */ /* 0x000fe2000bf41218 */
[----:B------:R-:W-:Y:S02]  /*1c40*/  UIADD3 UR8, UR8, 0x2, URZ ;  /* 0x0000000208087890 */ /* 0x000fe4000fffe03f */
[----:B------:R-:W-:Y:S01]  /*1c50*/  UIADD3 UR10, UR10, 0x4, URZ ;  /* 0x000000040a0a7890 */ /* 0x000fe2000fffe03f */
[----:B------:R-:W-:Y:S01]  /*1c60*/  UMOV UR9, 0x80000020 ;  /* 0x8000002000097882 */ /* 0x000fe20000000000 */
[----:B------:R-:W-:-:S07]  /*1c70*/  UMOV UR11, 0x40000040 ;  /* 0x40000040000b7882 */ /* 0x000fce0000000000 */
[----:B------:R-:W-:Y:S03]  /*1c80*/  IGMMA.SP.64x64x64.S8.S8 R24, gdesc[UR8], R24, R57, gsb0 ;  /* 0x02003900081879f1 */ /* 0x000fe60008041218 */
[----:B------:R-:W-:Y:S02]  /*1c90*/  WARPGROUP.DEPBAR.LE gsb0, 0x0 ;  /* 0x00008000000079c5 */ /* 0x000fe40000010000 */
[----:B------:R-:W-:Y:S05]  /*1ca0*/  @!P1 BRA `(.L_x_26) ;  /* 0x0000000000049947 */ /* 0x000fea0003800000 */
[----:B------:R-:W-:Y:S01]  /*1cb0*/  BPT.TRAP 0x1 ;  /* 0x000000040000795c */ /* 0x000fe20000300000 */
.L_x_26:
[----:B------:R-:W-:-:S13]  /*1cc0*/  LOP3.LUT P0, RZ, R12, R19, RZ, 0xc0, !PT ;  /* 0x000000130cff7212 */ /* 0x000fda000780c0ff */
[----:B------:R-:W-:-:S05]  /*1cd0*/  @P0 LEA R23, R22, UR7, 0x3 ;  /* 0x0000000716170c11 */ /* 0x000fca000f8e18ff */
[----:B------:R-:W-:-:S05]  /*1ce0*/  @P0 VIADD R56, R23, 0x88 ;  /* 0x0000008817380836 */ /* 0x000fca0000000000 */
[----:B------:R-:W-:-:S04]  /*1cf0*/  @P0 PRMT R56, R13, 0x654, R56 ;  /* 0x000006540d380816 */ /* 0x000fc80000000038 */
[----:B------:R0:W-:Y:S01]  /*1d00*/  @P0 SYNCS.ARRIVE.TRANS64.RED.A1T0 RZ, [R56+URZ], RZ ;  /* 0x000000ff38ff09a7 */ /* 0x0001e2000810043f */
[----:B------:R-:W-:-:S13]  /*1d10*/  ISETP.GT.U32.AND P0, PT, R7, 0x1, PT ;  /* 0x000000010700780c */ /* 0x000fda0003f04070 */
[----:B0-----:R-:W-:Y:S05]  /*1d20*/  @P0 BRA `(.L_x_27) ;  /* 0x0000000000040947 */ /* 0x001fea0003800000 */
[----:B------:R-:W-:Y:S01]  /*1d30*/  BPT.TRAP 0x1 ;  /* 0x000000040000795c */ /* 0x000fe20000300000 */
.L_x_27:
[----:B------:R-:W-:Y:S01]  /*1d40*/  UIADD3 UR14, UR14, 0x1, URZ ;  /* 0x000000010e0e7890 */ /* 0x000fe2000fffe03f */
[C---:B------:R-:W-:Y:S01]  /*1d50*/  ISETP.GT.AND P1, PT, R21.reuse, 0x1, PT ;  /* 0x000000011500780c */ /* 0x040fe20003f24270 */
[----:B------:R-:W-:Y:S02]  /*1d60*/  VIADD R22, R22, 0x1 ;  /* 0x0000000116167836 */ /* 0x000fe40000000000 */
[----:B------:R-:W-:Y:S01]  /*1d70*/  UISETP.NE.AND UP0, UPT, UR14, 0x11, UPT ;  /* 0x000000110e00788c */ /* 0x000fe2000bf05270 */
[----:B------:R-:W-:Y:S02]  /*1d80*/  VIADD R21, R21, 0xffffffff ;  /* 0xffffffff15157836 */ /* 0x000fe40000000000 */
[C---:B------:R-:W-:Y:S01]  /*1d90*/  ISETP.NE.AND P0, PT, R22.reuse, 0x11, PT ;  /* 0x000000111600780c */ /* 0x040fe20003f05270 */
[----:B------:R-:W-:Y:S02]  /*1da0*/  USEL UR8, URZ, 0x1, UP0 ;  /* 0x000000013f087887 */ /* 0x000fe40008000000 */
[----:B------:R-:W-:Y:S01]  /*1db0*/  USEL UR14, UR14, URZ, UP0 ;  /* 0x0000003f0e0e7287 */ /* 0x000fe20008000000 */
[----:B------:R-:W-:Y:S01]  /*1dc0*/  SEL R22, R22, RZ, P0 ;  /* 0x000000ff16167207 */ /* 0x000fe20000000000 */
[----:B------:R-:W-:-:S02]  /*1dd0*/  UPLOP3.LUT UP0, UPT, UPT, UPT, UPT, 0x80, 0x0 ;  /* 0x000000000000789c */ /* 0x000fc40003f0f070 */
[----:B------:R-:W-:Y:S01]  /*1de0*/  LOP3.LUT R58, R58, UR8, RZ, 0x3c, !PT ;  /* 0x000000083a3a7c12 */ /* 0x000fe2000f8e3cff */
[----:B------:R-:W-:Y:S08]  /*1df0*/  @P1 BRA `(.L_x_28) ;  /* 0xfffffffc003c1947 */ /* 0x000ff0000383ffff */
.L_x_21:
[----:B0-----:R-:W-:Y:S01]  /*1e00*/  IMAD.U32 R22, RZ, RZ, UR21 ;  /* 0x00000015ff167e24 */ /* 0x001fe2000f8e00ff */
[----:B------:R-:W-:Y:S01]  /*1e10*/  SHF.L.U32 R21, R69, 0x1f, RZ ;  /* 0x0000001f45157819 */ /* 0x000fe200000006ff */
[----:B------:R-:W-:Y:S01]  /*1e20*/  UIADD3 UR5, UR5, UR19, URZ ;  /* 0x0000001305057290 */ /* 0x000fe2000fffe03f */
[----:B------:R-:W0:Y:S01]  /*1e30*/  LDC R58, c[0x0][0x288] ;  /* 0x0000a200ff3a7b82 */ /* 0x000e220000000800 */
[----:B------:R-:W-:Y:S01]  /*1e40*/  UISETP.GE.U32.AND UP1, UPT, UR19, 0x11, UPT ;  /* 0x000000111300788c */ /* 0x000fe2000bf26070 */
[----:B------:R-:W-:Y:S01]  /*1e50*/  SHF.R.S32.HI R60, RZ, 0x1f, R5 ;  /* 0x0000001fff3c7819 */ /* 0x000fe20000011405 */
[----:B------:R-:W-:Y:S02]  /*1e60*/  UISETP.GT.U32.AND UP0, UPT, UR5, 0x10, UPT ;  /* 0x000000100500788c */ /* 0x000fe4000bf04070 */
[----:B------:R-:W-:Y:S02]  /*1e70*/  UIMAD.WIDE.U32 UR8, UR5, -0xf0f0f0f, URZ ;  /* 0xf0f0f0f1050878a5 */ /* 0x000fe4000f8e003f */
[----:B------:R-:W-:Y:S01]  /*1e80*/  UISETP.LT.U32.AND UP0, UPT, UR19, 0x11, UP0 ;  /* 0x000000111300788c */ /* 0x000fe20008701070 */
[----:B------:R1:W-:Y:S01]  /*1e90*/  SYNCS.ARRIVE.TRANS64.A1T0 RZ, [R22+UR20], RZ ;  /* 0x000000ff16ff79a7 */ /* 0x0003e20008100014 */
[----:B------:R-:W-:-:S02]  /*1ea0*/  WARPGROUP.DEPBAR.LE gsb0, 0x0 ;  /* 0x00008000000079c5 */ /* 0x000fc40000010000 */
[----:B------:R-:W-:Y:S02]  /*1eb0*/  USEL UR10, URZ, 0x1, !UP0 ;  /* 0x000000013f0a7887 */ /* 0x000fe4000c000000 */
[----:B------:R-:W-:Y:S02]  /*1ec0*/  USHF.R.U32.HI UR8, URZ, 0x4, UR9 ;  /* 0x000000043f087899 */ /* 0x000fe40008011609 */
[----:B------:R-:W-:Y:S01]  /*1ed0*/  ULOP3.LUT UR4, UR4, UR10, URZ, 0x3c, !UPT ;  /* 0x0000000a04047292 */ /* 0x000fe2000f8e3c3f */
[----:B------:R-:W4:Y:S01]  /*1ee0*/  SYNCS.PHASECHK.TRANS64.TRYWAIT P0, [UR12+0x8], R21 ;  /* 0x00000815ff0075a7 */ /* 0x000f22000800014c */
[----:B------:R-:W-:Y:S02]  /*1ef0*/  UIMAD UR5, UR8, -0x11, UR5 ;  /* 0xffffffef080578a4 */ /* 0x000fe4000f8e0205 */
[----:B------:R-:W-:Y:S01]  /*1f00*/  @UP1 ULOP3.LUT UR4, UR4, 0x1, UR8, 0x78, !UPT ;  /* 0x0000000104041892 */ /* 0x000fe2000f8e7808 */
[----:B01--4-:R-:W-:Y:S11]  /*1f10*/  @!P0 BRA `(.L_x_29) ;  /* 0x0000004400c08947 */ /* 0x013ff60003800000 */
.L_x_130:
[----:B------:R-:W-:Y:S01]  /*1f20*/  ULDC.64 UR8, c[0x0][0x6d0] ;  /* 0x0001b40000087ab9 */ /* 0x000fe20000000a00 */
[----:B------:R-:W-:Y:S02]  /*1f30*/  IMAD.SHL.U32 R64, R6, 0x40, RZ ;  /* 0x0000004006407824 */ /* 0x000fe400078e00ff */
[----:B0-----:R-:W-:Y:S02]  /*1f40*/  IMAD R22, R60, UR8, RZ ;  /* 0x000000083c167c24 */ /* 0x001fe4000f8e02ff */
[C---:B------:R-:W-:Y:S01]  /*1f50*/  IMAD.WIDE.U32 R56, R5.reuse, UR8, R10 ;  /* 0x0000000805387c25 */ /* 0x040fe2000f8e000a */
[----:B------:R-:W-:Y:S01]  /*1f60*/  ULDC UR8, c[0x0][0x284] ;  /* 0x0000a10000087ab9 */ /* 0x000fe20000000800 */
[----:B------:R-:W-:Y:S02]  /*1f70*/  SHF.R.S32.HI R65, RZ, 0x1f, R64 ;  /* 0x0000001fff417819 */ /* 0x000fe40000011440 */
[----:B------:R-:W-:Y:S01]  /*1f80*/  IMAD.SHL.U32 R21, R4, 0x40, RZ ;  /* 0x0000004004157824 */ /* 0x000fe200078e00ff */
[C---:B------:R-:W-:Y:S01]  /*1f90*/  ISETP.GE.AND P0, PT, R64.reuse, UR8, PT ;  /* 0x0000000840007c0c */ /* 0x040fe2000bf06270 */
[----:B------:R-:W-:Y:S01]  /*1fa0*/  IMAD R59, R5, UR9, R22 ;  /* 0x00000009053b7c24 */ /* 0x000fe2000f8e0216 */
[----:B------:R-:W-:Y:S01]  /*1fb0*/  IADD3 R56, P1, R64, R56, RZ ;  /* 0x0000003840387210 */ /* 0x000fe20007f3e0ff */
[----:B------:R-:W-:Y:S01]  /*1fc0*/  IMAD.WIDE R22, R16, 0x2, RZ ;  /* 0x0000000210167825 */ /* 0x000fe200078e02ff */
[----:B------:R-:W-:-:S02]  /*1fd0*/  ISETP.GE.OR P0, PT, R21, R58, P0 ;  /* 0x0000003a1500720c */ /* 0x000fc40000706670 */
[----:B------:R-:W-:Y:S01]  /*1fe0*/  IADD3.X R57, R65, R57, R59, P1, !PT ;  /* 0x0000003941397210 */ /* 0x000fe20000ffe43b */
[----:B------:R-:W-:Y:S02]  /*1ff0*/  IMAD R6, R16, -0x2, R58 ;  /* 0xfffffffe10067824 */ /* 0x000fe400078e023a */
[----:B------:R-:W-:-:S04]  /*2000*/  IMAD.WIDE R66, R4, 0x40, R22 ;  /* 0x0000004004427825 */ /* 0x000fc800078e0216 */
[----:B------:R-:W-:-:S04]  /*2010*/  IMAD.IADD R4, R6, 0x1, -R21 ;  /* 0x0000000106047824 */ /* 0x000fc800078e0a15 */
[----:B------:R-:W-:Y:S05]  /*2020*/  @P0 BRA `(.L_x_30) ;  /* 0x0000002400900947 */ /* 0x000fea0003800000 */
[----:B------:R-:W0:Y:S01]  /*2030*/  LDC.64 R74, c[0x0][0x6c8] ;  /* 0x0001b200ff4a7b82 */ /* 0x000e220000000a00 */
[----:B---3-5:R-:W-:Y:S01]  /*2040*/  ISETP.NE.AND P0, PT, R15, RZ, PT ;  /* 0x000000ff0f00720c */ /* 0x028fe20003f05270 */
[----:B------:R-:W-:Y:S01]  /*2050*/  IMAD.IADD R70, R18, 0x1, -R64 ;  /* 0x0000000112467824 */ /* 0x000fe200078e0a40 */
[----:B------:R-:W-:Y:S01]  /*2060*/  ISETP.GT.AND P1, PT, R4, RZ, PT ;  /* 0x000000ff0400720c */ /* 0x000fe20003f24270 */
[----:B------:R-:W-:Y:S03]  /*2070*/  BSSY B0, `(.L_x_30) ;  /* 0x000025f000007945 */ /* 0x000fe60003800000 */
[----:B------:R-:W-:Y:S01]  /*2080*/  ISETP.GT.AND P5, PT, R70, RZ, P1 ;  /* 0x000000ff4600720c */ /* 0x000fe20000fa4270 */
[-C--:B0-----:R-:W-:Y:S02]  /*2090*/  IMAD R6, R67, R74.reuse, RZ ;  /* 0x0000004a43067224 */ /* 0x081fe400078e02ff */
[----:B------:R-:W-:-:S04]  /*20a0*/  IMAD.WIDE.U32 R72, R66, R74, R56 ;  /* 0x0000004a42487225 */ /* 0x000fc800078e0038 */
[----:B------:R-:W-:-:S04]  /*20b0*/  IMAD R21, R66, R75, R6 ;  /* 0x0000004b42157224 */ /* 0x000fc800078e0206 */
[----:B------:R-:W-:Y:S01]  /*20c0*/  IMAD.IADD R61, R73, 0x1, R21 ;  /* 0x00000001493d7824 */ /* 0x000fe200078e0215 */
[----:B------:R-:W-:Y:S06]  /*20d0*/  @!P0 BRA `(.L_x_31) ;  /* 0x0000001800a48947 */ /* 0x000fec0003800000 */
[----:B------:R-:W-:Y:S01]  /*20e0*/  ULDC.64 UR8, c[0x0][0x6b8] ;  /* 0x0001ae0000087ab9 */ /* 0x000fe20000000a00 */
[----:B------:R-:W-:Y:S01]  /*20f0*/  ULDC.64 UR22, c[0x0][0x6b0] ;  /* 0x0001ac0000167ab9 */ /* 0x000fe20000000a00 */
[----:B------:R-:W-:Y:S01]  /*2100*/  IMAD.WIDE.U32 R22, R5, UR8, R10 ;  /* 0x0000000805167c25 */ /* 0x000fe2000f8e000a */
[----:B------:R-:W-:Y:S01]  /*2110*/  ULDC.64 UR24, c[0x0][0x6a8] ;  /* 0x0001aa0000187ab9 */ /* 0x000fe20000000a00 */
[----:B------:R-:W0:Y:S01]  /*2120*/  LDC.64 R62, c[0x0][0x6b0] ;  /* 0x0001ac00ff3e7b82 */ /* 0x000e220000000a00 */
[----:B------:R-:W-:Y:S01]  /*2130*/  ULDC.64 UR10, c[0x0][0x6c0] ;  /* 0x0001b000000a7ab9 */ /* 0x000fe20000000a00 */
[----:B------:R-:W-:Y:S01]  /*2140*/  IMAD R6, R60, UR8, RZ ;  /* 0x000000083c067c24 */ /* 0x000fe2000f8e02ff */
[----:B------:R-:W-:Y:S01]  /*2150*/  IADD3 R56, P0, R64, R22, RZ ;  /* 0x0000001640387210 */ /* 0x000fe20007f1e0ff */
[----:B------:R-:W-:Y:S02]  /*2160*/  IMAD R21, R67, UR22, RZ ;  /* 0x0000001643157c24 */ /* 0x000fe4000f8e02ff */
[----:B------:R-:W-:-:S02]  /*2170*/  IMAD R71, R5, UR9, R6 ;  /* 0x0000000905477c24 */ /* 0x000fc4000f8e0206 */
[----:B------:R-:W-:-:S03]  /*2180*/  IMAD R67, R66, UR23, R21 ;  /* 0x0000001742437c24 */ /* 0x000fc6000f8e0215 */
[----:B------:R-:W-:-:S03]  /*2190*/  IADD3.X R57, R65, R23, R71, P0, !PT ;  /* 0x0000001741397210 */ /* 0x000fc600007fe447 */
[----:B------:R-:W-:-:S04]  /*21a0*/  IMAD.WIDE.U32 R22, R66, UR22, R56 ;  /* 0x0000001642167c25 */ /* 0x000fc8000f8e0038 */
[----:B------:R-:W-:Y:S01]  /*21b0*/  IMAD.IADD R21, R23, 0x1, R67 ;  /* 0x0000000117157824 */ /* 0x000fe200078e0243 */
[----:B------:R-:W-:-:S04]  /*21c0*/  LEA R58, P0, R22, UR24, 0x2 ;  /* 0x00000018163a7c11 */ /* 0x000fc8000f8010ff */
[----:B------:R-:W-:-:S05]  /*21d0*/  LEA.HI.X R59, R22, UR25, R21, 0x2, P0 ;  /* 0x00000019163b7c11 */ /* 0x000fca00080f1415 */
[----:B------:R-:W3:Y:S01]  /*21e0*/  @P5 LDG.E.LTC128B R6, desc[UR16][R58.64] ;  /* 0x000000103a065981 */ /* 0x000ee2000c1e1920 */
[----:B------:R-:W-:Y:S01]  /*21f0*/  IMAD.WIDE.U32 R22, R66, UR22, R64 ;  /* 0x0000001642167c25 */ /* 0x000fe2000f8e0040 */
[----:B------:R-:W-:Y:S01]  /*2200*/  LEA R60, P0, R72, UR10, 0x2 ;  /* 0x0000000a483c7c11 */ /* 0x000fe2000f8010ff */
[----:B------:R-:W-:Y:S01]  /*2210*/  BSSY B1, `(.L_x_32) ;  /* 0x0000016000017945 */ /* 0x000fe20003800000 */
[----:B------:R-:W-:Y:S02]  /*2220*/  IADD3 R22, P2, R10, R22, RZ ;  /* 0x000000160a167210 */ /* 0x000fe40007f5e0ff */
[----:B------:R-:W-:Y:S01]  /*2230*/  LEA.HI.X R61, R72, UR11, R61, 0x2, P0 ;  /* 0x0000000b483d7c11 */ /* 0x000fe200080f143d */
[----:B0-----:R-:W-:Y:S01]  /*2240*/  IMAD.WIDE.U32 R72, R66, UR22, R62 ;  /* 0x0000001642487c25 */ /* 0x001fe2000f8e003e */
[----:B------:R-:W-:Y:S02]  /*2250*/  ISETP.GT.AND P0, PT, R4, 0x1, PT ;  /* 0x000000010400780c */ /* 0x000fe40003f04270 */
[----:B------:R-:W-:Y:S01]  /*2260*/  IADD3.X R23, R11, R67, R23, P2, !PT ;  /* 0x000000430b177210 */ /* 0x000fe200017fe417 */
[----:B------:R-:W-:Y:S01]  /*2270*/  IMAD.IADD R79, R67, 0x1, R73 ;  /* 0x00000001434f7824 */ /* 0x000fe200078e0249 */
[----:B------:R-:W-:-:S02]  /*2280*/  ISETP.GT.AND P2, PT, R70, RZ, P0 ;  /* 0x000000ff4600720c */ /* 0x000fc40000744270 */
[----:B------:R-:W-:Y:S01]  /*2290*/  LEA R62, P4, R74, R60, 0x2 ;  /* 0x0000003c4a3e7211 */ /* 0x000fe200078810ff */
[----:B------:R-:W-:-:S04]  /*22a0*/  IMAD.WIDE.U32 R22, R5, UR8, R22 ;  /* 0x0000000805167c25 */ /* 0x000fc8000f8e0016 */
[----:B---3--:R-:W-:-:S04]  /*22b0*/  IMAD R21, R6, R15, RZ ;  /* 0x0000000f06157224 */ /* 0x008fc800078e02ff */
[----:B--2---:R-:W-:Y:S01]  /*22c0*/  IMAD R77, R24, R14, R21 ;  /* 0x0000000e184d7224 */ /* 0x004fe200078e0215 */
[----:B------:R-:W-:Y:S01]  /*22d0*/  IADD3 R24, P6, R56, R72, RZ ;  /* 0x0000004838187210 */ /* 0x000fe20007fde0ff */
[----:B------:R-:W-:-:S03]  /*22e0*/  IMAD.IADD R21, R71, 0x1, R23 ;  /* 0x0000000147157824 */ /* 0x000fc600078e0217 */
[----:B------:R0:W-:Y:S01]  /*22f0*/  @P5 STG.E desc[UR16][R60.64], R77 ;  /* 0x0000004d3c005986 */ /* 0x0001e2000c101910 */
[----:B------:R-:W-:Y:S01]  /*2300*/  IMAD.X R57, R79, 0x1, R57, P6 ;  /* 0x000000014f397824 */ /* 0x000fe200030e0639 */
[----:B------:R-:W-:Y:S02]  /*2310*/  LEA R66, P6, R22, UR24, 0x2 ;  /* 0x0000001816427c11 */ /* 0x000fe4000f8c10ff */
[----:B------:R-:W-:Y:S02]  /*2320*/  LEA R56, P5, R24, UR24, 0x2 ;  /* 0x0000001818387c11 */ /* 0x000fe4000f8a10ff */
[----:B------:R-:W-:Y:S02]  /*2330*/  LEA.HI.X R67, R22, UR25, R21, 0x2, P6 ;  /* 0x0000001916437c11 */ /* 0x000fe4000b0f1415 */
[----:B------:R-:W-:Y:S01]  /*2340*/  LEA.HI.X R57, R24, UR25, R57, 0x2, P5 ;  /* 0x0000001918397c11 */ /* 0x000fe2000a8f1439 */
[----:B------:R-:W-:Y:S08]  /*2350*/  @!P2 BRA `(.L_x_33) ;  /* 0x000000000004a947 */ /* 0x000ff00003800000 */
[----:B------:R1:W5:Y:S02]  /*2360*/  LDG.E.LTC128B R6, desc[UR16][R56.64] ;  /* 0x0000001038067981 */ /* 0x000364000c1e1920 */
.L_x_33:
[----:B------:R-:W-:Y:S05]  /*2370*/  BSYNC B1 ;  /* 0x0000000000017941 */ /* 0x000fea0003800000 */
.L_x_32:
[----:B-----5:R-:W-:Y:S01]  /*2380*/  IMAD R21, R6, R15, RZ ;  /* 0x0000000f06157224 */ /* 0x020fe200078e02ff */
[----:B------:R-:W-:Y:S01]  /*2390*/  LEA.HI.X R63, R74, R61, R75, 0x2, P4 ;  /* 0x0000003d4a3f7211 */ /* 0x000fe200020f144b */
[----:B------:R-:W-:Y:S01]  /*23a0*/  BSSY B1, `(.L_x_34) ;  /* 0x0000008000017945 */ /* 0x000fe20003800000 */
[----:B------:R-:W-:Y:S01]  /*23b0*/  ISETP.GT.AND P1, PT, R70, 0x8, P1 ;  /* 0x000000084600780c */ /* 0x000fe20000f24270 */
[----:B------:R-:W-:Y:S01]  /*23c0*/  IMAD R21, R25, R14, R21 ;  /* 0x0000000e19157224 */ /* 0x000fe200078e0215 */
[----:B------:R-:W-:-:S04]  /*23d0*/  IADD3 R22, P5, P6, R10, R72, R64 ;  /* 0x000000480a167210 */ /* 0x000fc80007ebe040 */
[----:B------:R2:W-:Y:S01]  /*23e0*/  @P2 STG.E desc[UR16][R62.64], R21 ;  /* 0x000000153e002986 */ /* 0x0005e2000c101910 */
[----:B------:R-:W-:-:S06]  /*23f0*/  IADD3.X R23, R11, R79, R65, P5, P6 ;  /* 0x0000004f0b177210 */ /* 0x000fcc0002fec441 */
[----:B------:R-:W-:Y:S05]  /*2400*/  @!P1 BRA `(.L_x_35) ;  /* 0x0000000000049947 */ /* 0x000fea0003800000 */
[----:B------:R3:W5:Y:S02]  /*2410*/  LDG.E.LTC128B R6, desc[UR16][R66.64+0x20] ;  /* 0x0000201042067981 */ /* 0x000764000c1e1920 */
.L_x_35:
[----:B------:R-:W-:Y:S05]  /*2420*/  BSYNC B1 ;  /* 0x0000000000017941 */ /* 0x000fea0003800000 */
.L_x_34:
[----:B------:R-:W-:Y:S01]  /*2430*/  IMAD.WIDE.U32 R22, R5, UR8, R22 ;  /* 0x0000000805167c25 */ /* 0x000fe2000f8e0016 */
[----:B------:R-:W-:Y:S01]  /*2440*/  ISETP.GT.AND P0, PT, R70, 0x8, P0 ;  /* 0x000000084600780c */ /* 0x000fe20000704270 */
[----:B------:R-:W-:Y:S01]  /*2450*/  USHF.L.U64.HI UR11, UR22, 0x5, UR23 ;  /* 0x00000005160b7899 */ /* 0x000fe20008010217 */
[----:B------:R-:W-:Y:S01]  /*2460*/  ISETP.GT.AND P2, PT, R4, 0x8, PT ;  /* 0x000000080400780c */ /* 0x000fe20003f44270 */
[----:B------:R-:W-:Y:S01]  /*2470*/  IMAD.IADD R5, R71, 0x1, R23 ;  /* 0x0000000147057824 */ /* 0x000fe200078e0217 */
[----:B------:R-:W-:Y:S01]  /*2480*/  LEA R24, P5, R22, UR24, 0x2 ;  /* 0x0000001816187c11 */ /* 0x000fe2000f8a10ff */
[----:B--2--5:R-:W-:Y:S01]  /*2490*/  IMAD R21, R6, R15, RZ ;  /* 0x0000000f06157224 */ /* 0x024fe200078e02ff */
[----:B------:R-:W-:Y:S01]  /*24a0*/  USHF.L.U32 UR10, UR22, 0x5, URZ ;  /* 0x00000005160a7899 */ /* 0x000fe2000800063f */
[----:B------:R-:W-:Y:S01]  /*24b0*/  @P1 IMAD.MOV.U32 R23, RZ, RZ, R61 ;  /* 0x000000ffff171224 */ /* 0x000fe200078e003d */
[----:B------:R-:W-:Y:S01]  /*24c0*/  LEA.HI.X R25, R22, UR25, R5, 0x2, P5 ;  /* 0x0000001916197c11 */ /* 0x000fe2000a8f1405 */
[----:B------:R-:W-:Y:S01]  /*24d0*/  IMAD R21, R26, R14, R21 ;  /* 0x0000000e1a157224 */ /* 0x000fe200078e0215 */
[----:B------:R-:W-:Y:S01]  /*24e0*/  BSSY B1, `(.L_x_36) ;  /* 0x0000006000017945 */ /* 0x000fe20003800000 */
[----:B------:R-:W-:Y:S01]  /*24f0*/  @P1 IMAD.MOV.U32 R22, RZ, RZ, R60 ;  /* 0x000000ffff161224 */ /* 0x000fe200078e003c */
[----:B------:R-:W-:-:S04]  /*2500*/  ISETP.GT.AND P4, PT, R70, RZ, P2 ;  /* 0x000000ff4600720c */ /* 0x000fc80001784270 */
[----:B------:R2:W-:Y:S01]  /*2510*/  @P1 STG.E desc[UR16][R22.64+0x20], R21 ;  /* 0x0000201516001986 */ /* 0x0005e2000c101910 */
[----:B------:R-:W-:Y:S08]  /*2520*/  @!P0 BRA `(.L_x_37) ;  /* 0x0000000000048947 */ /* 0x000ff00003800000 */
[----:B------:R4:W5:Y:S02]  /*2530*/  LDG.E.LTC128B R6, desc[UR16][R24.64+0x20] ;  /* 0x0000201018067981 */ /* 0x000964000c1e1920 */
.L_x_37:
[----:B------:R-:W-:Y:S05]  /*2540*/  BSYNC B1 ;  /* 0x0000000000017941 */ /* 0x000fea0003800000 */
.L_x_36:
[----:B-----5:R-:W-:Y:S01]  /*2550*/  IMAD R5, R6, R15, RZ ;  /* 0x0000000f06057224 */ /* 0x020fe200078e02ff */
[----:B----4-:R-:W-:Y:S01]  /*2560*/  IADD3 R24, P1, R58, UR10, RZ ;  /* 0x0000000a3a187c10 */ /* 0x010fe2000ff3e0ff */
[----:B------:R-:W-:Y:S02]  /*2570*/  IMAD.MOV.U32 R72, RZ, RZ, R6 ;  /* 0x000000ffff487224 */ /* 0x000fe400078e0006 */
[----:B--2---:R-:W-:Y:S01]  /*2580*/  IMAD R21, R27, R14, R5 ;  /* 0x0000000e1b157224 */ /* 0x004fe200078e0205 */
[----:B------:R-:W-:-:S04]  /*2590*/  IADD3.X R25, R59, UR11, RZ, P1, !PT ;  /* 0x0000000b3b197c10 */ /* 0x000fc80008ffe4ff */
[----:B------:R2:W-:Y:S04]  /*25a0*/  @P0 STG.E desc[UR16][R62.64+0x20], R21 ;  /* 0x000020153e000986 */ /* 0x0005e8000c101910 */
[----:B------:R-:W4:Y:S01]  /*25b0*/  @P4 LDG.E.LTC128B R72, desc[UR16][R24.64] ;  /* 0x0000001018484981 */ /* 0x000f22000c1e1920 */
[C---:B------:R-:W-:Y:S01]  /*25c0*/  IMAD.SHL.U32 R22, R74.reuse, 0x20, RZ ;  /* 0x000000204a167824 */ /* 0x040fe200078e00ff */
[----:B------:R-:W-:Y:S01]  /*25d0*/  SHF.L.U64.HI R6, R74, 0x5, R75 ;  /* 0x000000054a067819 */ /* 0x000fe2000001024b */
[----:B------:R-:W-:Y:S01]  /*25e0*/  BSSY B1, `(.L_x_38) ;  /* 0x000000c000017945 */ /* 0x000fe20003800000 */
[----:B------:R-:W-:Y:S02]  /*25f0*/  ISETP.GT.AND P0, PT, R4, 0x9, PT ;  /* 0x000000090400780c */ /* 0x000fe40003f04270 */
[----:B------:R-:W-:-:S02]  /*2600*/  IADD3 R26, P5, R22, R60, RZ ;  /* 0x0000003c161a7210 */ /* 0x000fc40007fbe0ff */
[----:B------:R-:W-:-:S03]  /*2610*/  ISETP.GT.AND P1, PT, R70, RZ, P0 ;  /* 0x000000ff4600720c */ /* 0x000fc60000724270 */
[----:B------:R-:W-:Y:S01]  /*2620*/  IMAD.X R27, R6, 0x1, R61, P5 ;  /* 0x00000001061b7824 */ /* 0x000fe200028e063d */
[----:B------:R-:W-:-:S04]  /*2630*/  IADD3 R64, P5, R56, UR10, RZ ;  /* 0x0000000a38407c10 */ /* 0x000fc8000ffbe0ff */
[----:B------:R-:W-:Y:S01]  /*2640*/  IADD3.X R65, R57, UR11, RZ, P5, !PT ;  /* 0x0000000b39417c10 */ /* 0x000fe2000affe4ff */
[----:B----4-:R-:W-:-:S04]  /*2650*/  IMAD R5, R72, R15, RZ ;  /* 0x0000000f48057224 */ /* 0x010fc800078e02ff */
[----:B------:R-:W-:-:S05]  /*2660*/  IMAD R5, R28, R14, R5 ;  /* 0x0000000e1c057224 */ /* 0x000fca00078e0205 */
[----:B------:R2:W-:Y:S01]  /*2670*/  @P4 STG.E desc[UR16][R26.64], R5 ;  /* 0x000000051a004986 */ /* 0x0005e2000c101910 */
[----:B------:R-:W-:Y:S05]  /*2680*/  @!P1 BRA `(.L_x_39) ;  /* 0x0000000000049947 */ /* 0x000fea0003800000 */
[----:B------:R4:W5:Y:S02]  /*2690*/  LDG.E.LTC128B R72, desc[UR16][R64.64] ;  /* 0x0000001040487981 */ /* 0x000964000c1e1920 */
.L_x_39:
[----:B------:R-:W-:Y:S05]  /*26a0*/  BSYNC B1 ;  /* 0x0000000000017941 */ /* 0x000fea0003800000 */
.L_x_38:
[----:B------:R-:W-:Y:S01]  /*26b0*/  UIADD3 UR8, UP0, UR10, 0x20, URZ ;  /* 0x000000200a087890 */ /* 0x000fe2000ff1e03f */
[----:B------:R-:W-:Y:S01]  /*26c0*/  ISETP.GT.AND P2, PT, R70, 0x8, P2 ;  /* 0x000000084600780c */ /* 0x000fe20001744270 */
[----:B--2--5:R-:W-:Y:S01]  /*26d0*/  IMAD R5, R72, R15, RZ ;  /* 0x0000000f48057224 */ /* 0x024fe200078e02ff */
[----:B---3--:R-:W-:Y:S01]  /*26e0*/  IADD3 R66, P4, R22, R62, RZ ;  /* 0x0000003e16427210 */ /* 0x008fe20007f9e0ff */
[----:B------:R-:W-:Y:S02]  /*26f0*/  UIADD3.X UR9, URZ, UR11, URZ, UP0, !UPT ;  /* 0x0000000b3f097290 */ /* 0x000fe400087fe43f */
[----:B------:R-:W-:Y:S01]  /*2700*/  IADD3 R28, P5, R58, UR8, RZ ;  /* 0x000000083a1c7c10 */ /* 0x000fe2000ffbe0ff */
[----:B------:R-:W-:Y:S02]  /*2710*/  IMAD R71, R29, R14, R5 ;  /* 0x0000000e1d477224 */ /* 0x000fe400078e0205 */
[----:B------:R-:W-:Y:S01]  /*2720*/  IMAD.X R67, R6, 0x1, R63, P4 ;  /* 0x0000000106437824 */ /* 0x000fe200020e063f */
[----:B------:R-:W-:-:S04]  /*2730*/  IADD3.X R29, R59, UR9, RZ, P5, !PT ;  /* 0x000000093b1d7c10 */ /* 0x000fc8000affe4ff */
[----:B------:R2:W-:Y:S04]  /*2740*/  @P1 STG.E desc[UR16][R66.64], R71 ;  /* 0x0000004742001986 */ /* 0x0005e8000c101910 */
[----:B------:R-:W3:Y:S01]  /*2750*/  @P2 LDG.E.LTC128B R72, desc[UR16][R28.64] ;  /* 0x000000101c482981 */ /* 0x000ee2000c1e1920 */
[----:B------:R-:W-:Y:S01]  /*2760*/  IADD3 R21, P1, R22, 0x20, RZ ;  /* 0x0000002016157810 */ /* 0x000fe20007f3e0ff */
[----:B------:R-:W-:Y:S01]  /*2770*/  BSSY B1, `(.L_x_40) ;  /* 0x000000c000017945 */ /* 0x000fe20003800000 */
[----:B------:R-:W-:Y:S02]  /*2780*/  ISETP.GT.AND P4, PT, R70, 0x8, P0 ;  /* 0x000000084600780c */ /* 0x000fe40000784270 */
[----:B------:R-:W-:Y:S01]  /*2790*/  IADD3 R58, P5, R21, R60, RZ ;  /* 0x0000003c153a7210 */ /* 0x000fe20007fbe0ff */
[----:B------:R-:W-:Y:S01]  /*27a0*/  IMAD.X R5, RZ, RZ, R6, P1 ;  /* 0x000000ffff057224 */ /* 0x000fe200008e0606 */
[----:B-1----:R-:W-:-:S03]  /*27b0*/  IADD3 R56, P0, R56, UR8, RZ ;  /* 0x0000000838387c10 */ /* 0x002fc6000ff1e0ff */
[----:B------:R-:W-:Y:S01]  /*27c0*/  IMAD.X R59, R5, 0x1, R61, P5 ;  /* 0x00000001053b7824 */ /* 0x000fe200028e063d */
[----:B------:R-:W-:Y:S01]  /*27d0*/  IADD3.X R57, R57, UR9, RZ, P0, !PT ;  /* 0x0000000939397c10 */ /* 0x000fe200087fe4ff */
[----:B---3--:R-:W-:-:S04]  /*27e0*/  IMAD R23, R72, R15, RZ ;  /* 0x0000000f48177224 */ /* 0x008fc800078e02ff */
[----:B------:R-:W-:-:S05]  /*27f0*/  IMAD R23, R30, R14, R23 ;  /* 0x0000000e1e177224 */ /* 0x000fca00078e0217 */
[----:B------:R2:W-:Y:S01]  /*2800*/  @P2 STG.E desc[UR16][R58.64], R23 ;  /* 0x000000173a002986 */ /* 0x0005e2000c101910 */
[----:B------:R-:W-:Y:S05]  /*2810*/  @!P4 BRA `(.L_x_41) ;  /* 0x000000000004c947 */ /* 0x000fea0003800000 */
[----:B------:R1:W5:Y:S02]  /*2820*/  LDG.E.LTC128B R72, desc[UR16][R56.64] ;  /* 0x0000001038487981 */ /* 0x000364000c1e1920 */
.L_x_41:
[----:B------:R-:W-:Y:S05]  /*2830*/  BSYNC B1 ;  /* 0x0000000000017941 */ /* 0x000fea0003800000 */
.L_x_40:
[----:B------:R-:W-:Y:S01]  /*2840*/  IADD3 R28, P2, R21, R62, RZ ;  /* 0x0000003e151c7210 */ /* 0x000fe20007f5e0ff */
[----:B--2--5:R-:W-:Y:S01]  /*2850*/  IMAD R23, R72, R15, RZ ;  /* 0x0000000f48177224 */ /* 0x024fe200078e02ff */
[C---:B------:R-:W-:Y:S01]  /*2860*/  ISETP.GT.AND P1, PT, R4.reuse, 0x10, PT ;  /* 0x000000100400780c */ /* 0x040fe20003f24270 */
[----:B------:R-:W-:Y:S01]  /*2870*/  BSSY B1, `(.L_x_42) ;  /* 0x000000b000017945 */ /* 0x000fe20003800000 */
[----:B------:R-:W-:Y:S01]  /*2880*/  ISETP.GT.AND P0, PT, R4, 0x11, PT ;  /* 0x000000110400780c */ /* 0x000fe20003f04270 */
[----:B------:R-:W-:Y:S01]  /*2890*/  IMAD R23, R31, R14, R23 ;  /* 0x0000000e1f177224 */ /* 0x000fe200078e0217 */
[----:B------:R-:W-:Y:S01]  /*28a0*/  ISETP.GT.AND P5, PT, R70, RZ, P1 ;  /* 0x000000ff4600720c */ /* 0x000fe20000fa4270 */
[----:B------:R-:W-:Y:S01]  /*28b0*/  IMAD.X R29, R5, 0x1, R63, P2 ;  /* 0x00000001051d7824 */ /* 0x000fe200010e063f */
[----:B------:R-:W-:Y:S02]  /*28c0*/  IADD3 R30, P2, R24, UR10, RZ ;  /* 0x0000000a181e7c10 */ /* 0x000fe4000ff5e0ff */
[----:B-1----:R-:W-:-:S02]  /*28d0*/  IADD3 R56, P6, R26, R22, RZ ;  /* 0x000000161a387210 */ /* 0x002fc40007fde0ff */
[----:B------:R1:W-:Y:S01]  /*28e0*/  @P4 STG.E desc[UR16][R28.64], R23 ;  /* 0x000000171c004986 */ /* 0x0003e2000c101910 */
[----:B------:R-:W-:-:S06]  /*28f0*/  IADD3.X R31, R25, UR11, RZ, P2, !PT ;  /* 0x0000000b191f7c10 */ /* 0x000fcc00097fe4ff */
[----:B------:R-:W-:Y:S05]  /*2900*/  @!P5 BRA `(.L_x_43) ;  /* 0x000000000004d947 */ /* 0x000fea0003800000 */
[----:B------:R2:W5:Y:S02]  /*2910*/  LDG.E.LTC128B R72, desc[UR16][R30.64] ;  /* 0x000000101e487981 */ /* 0x000564000c1e1920 */
.L_x_43:
[----:B------:R-:W-:Y:S05]  /*2920*/  BSYNC B1 ;  /* 0x0000000000017941 */ /* 0x000fea0003800000 */
.L_x_42:
[----:B-1---5:R-:W-:Y:S01]  /*2930*/  IMAD R23, R72, R15, RZ ;  /* 0x0000000f48177224 */ /* 0x022fe200078e02ff */
[----:B------:R-:W-:Y:S01]  /*2940*/  ISETP.GT.AND P2, PT, R70, RZ, P0 ;  /* 0x000000ff4600720c */ /* 0x000fe20000744270 */
[----:B------:R-:W-:Y:S01]  /*2950*/  IMAD.X R57, R27, 0x1, R6, P6 ;  /* 0x000000011b397824 */ /* 0x000fe200030e0606 */
[----:B------:R-:W-:Y:S01]  /*2960*/  IADD3 R28, P6, R64, UR10, RZ ;  /* 0x0000000a401c7c10 */ /* 0x000fe2000ffde0ff */
[----:B------:R-:W-:Y:S01]  /*2970*/  IMAD R23, R32, R14, R23 ;  /* 0x0000000e20177224 */ /* 0x000fe200078e0217 */
[----:B------:R-:W-:Y:S01]  /*2980*/  BSSY B1, `(.L_x_44) ;  /* 0x0000006000017945 */ /* 0x000fe20003800000 */
[----:B------:R-:W-:Y:S02]  /*2990*/  IADD3 R58, P4, R66, R22, RZ ;  /* 0x00000016423a7210 */ /* 0x000fe40007f9e0ff */
[----:B------:R-:W-:Y:S01]  /*29a0*/  IADD3.X R29, R65, UR11, RZ, P6, !PT ;  /* 0x0000000b411d7c10 */ /* 0x000fe2000b7fe4ff */
[----:B------:R1:W-:Y:S05]  /*29b0*/  @P5 STG.E desc[UR16][R56.64], R23 ;  /* 0x0000001738005986 */ /* 0x0003ea000c101910 */
[----:B------:R-:W-:Y:S05]  /*29c0*/  @!P2 BRA `(.L_x_45) ;  /* 0x000000000004a947 */ /* 0x000fea0003800000 */
[----:B------:R3:W5:Y:S02]  /*29d0*/  LDG.E.LTC128B R72, desc[UR16][R28.64] ;  /* 0x000000101c487981 */ /* 0x000764000c1e1920 */
.L_x_45:
[----:B------:R-:W-:Y:S05]  /*29e0*/  BSYNC B1 ;  /* 0x0000000000017941 */ /* 0x000fea0003800000 */
.L_x_44:
[----:B-1---5:R-:W-:Y:S01]  /*29f0*/  IMAD R23, R72, R15, RZ ;  /* 0x0000000f48177224 */ /* 0x022fe200078e02ff */
[----:B------:R-:W-:Y:S01]  /*2a00*/  ISETP.GT.AND P1, PT, R70, 0x8, P1 ;  /* 0x000000084600780c */ /* 0x000fe20000f24270 */
        /* <DEDUP_REMOVED lines=9> */
.L_x_47:
[----:B------:R-:W-:Y:S05]  /*2aa0*/  BSYNC B1 ;  /* 0x0000000000017941 */ /* 0x000fea0003800000 */
.L_x_46:
[----:B-1---5:R-:W-:Y:S01]  /*2ab0*/  IMAD R23, R72, R15, RZ ;  /* 0x0000000f48177224 */ /* 0x022fe200078e02ff */
[----:B------:R-:W-:Y:S01]  /*2ac0*/  ISETP.GT.AND P2, PT, R70, 0x8, P0 ;  /* 0x000000084600780c */ /* 0x000fe20000744270 */
[----:B------:R-:W-:Y:S01]  /*2ad0*/  IMAD.X R33, R5, 0x1, R27, P5 ;  /* 0x0000000105217824 */ /* 0x000fe200028e061b */
[----:B0-----:R-:W-:Y:S01]  /*2ae0*/  IADD3 R24, P0, R64, UR8, RZ ;  /* 0x0000000840187c10 */ /* 0x001fe2000ff1e0ff */
[----:B------:R-:W-:Y:S01]  /*2af0*/  IMAD R23, R34, R14, R23 ;  /* 0x0000000e22177224 */ /* 0x000fe200078e0217 */
[----:B------:R-:W-:Y:S02]  /*2b00*/  BSSY B1, `(.L_x_48) ;  /* 0x0000005000017945 */ /* 0x000fe40003800000 */
[----:B------:R-:W-:Y:S02]  /*2b10*/  IADD3.X R25, R65, UR9, RZ, P0, !PT ;  /* 0x0000000941197c10 */ /* 0x000fe400087fe4ff */
[----:B------:R0:W-:Y:S05]  /*2b20*/  @P1 STG.E desc[UR16][R32.64], R23 ;  /* 0x0000001720001986 */ /* 0x0001ea000c101910 */
[----:B------:R-:W-:Y:S05]  /*2b30*/  @!P2 BRA `(.L_x_49) ;  /* 0x000000000004a947 */ /* 0x000fea0003800000 */
[----:B------:R1:W5:Y:S02]  /*2b40*/  LDG.E.LTC128B R72, desc[UR16][R24.64] ;  /* 0x0000001018487981 */ /* 0x000364000c1e1920 */
.L_x_49:
[----:B------:R-:W-:Y:S05]  /*2b50*/  BSYNC B1 ;  /* 0x0000000000017941 */ /* 0x000fea0003800000 */
.L_x_48:
[----:B-1----:R-:W-:Y:S01]  /*2b60*/  IADD3 R24, P5, R21, R66, RZ ;  /* 0x0000004215187210 */ /* 0x002fe20007fbe0ff */
[----:B0----5:R-:W-:Y:S01]  /*2b70*/  IMAD R23, R72, R15, RZ ;  /* 0x0000000f48177224 */ /* 0x021fe200078e02ff */
[----:B------:R-:W-:Y:S01]  /*2b80*/  ISETP.GT.AND P1, PT, R4, 0x18, PT ;  /* 0x000000180400780c */ /* 0x000fe20003f24270 */
[----:B------:R-:W-:Y:S01]  /*2b90*/  BSSY B1, `(.L_x_50) ;  /* 0x000000b000017945 */ /* 0x000fe20003800000 */
[----:B------:R-:W-:Y:S01]  /*2ba0*/  IADD3 R26, P6, R30, UR10, RZ ;  /* 0x0000000a1e1a7c10 */ /* 0x000fe2000ffde0ff */
[----:B------:R-:W-:Y:S01]  /*2bb0*/  IMAD R23, R35, R14, R23 ;  /* 0x0000000e23177224 */ /* 0x000fe200078e0217 */
[----:B------:R-:W-:Y:S01]  /*2bc0*/  ISETP.GT.AND P4, PT, R70, RZ, P1 ;  /* 0x000000ff4600720c */ /* 0x000fe20000f84270 */
[----:B------:R-:W-:Y:S01]  /*2bd0*/  IMAD.X R25, R5, 0x1, R67, P5 ;  /* 0x0000000105197824 */ /* 0x000fe200028e0643 */
[----:B------:R-:W-:Y:S02]  /*2be0*/  ISETP.GT.AND P0, PT, R4, 0x19, PT ;  /* 0x000000190400780c */ /* 0x000fe40003f04270 */
[----:B------:R-:W-:-:S02]  /*2bf0*/  IADD3 R32, P5, R56, R22, RZ ;  /* 0x0000001638207210 */ /* 0x000fc40007fbe0ff */
[----:B------:R0:W-:Y:S01]  /*2c00*/  @P2 STG.E desc[UR16][R24.64], R23 ;  /* 0x0000001718002986 */ /* 0x0001e2000c101910 */
[----:B------:R-:W-:-:S06]  /*2c10*/  IADD3.X R27, R31, UR11, RZ, P6, !PT ;  /* 0x0000000b1f1b7c10 */ /* 0x000fcc000b7fe4ff */
[----:B------:R-:W-:Y:S05]  /*2c20*/  @!P4 BRA `(.L_x_51) ;  /* 0x000000000004c947 */ /* 0x000fea0003800000 */
[----:B------:R1:W5:Y:S02]  /*2c30*/  LDG.E.LTC128B R72, desc[UR16][R26.64] ;  /* 0x000000101a487981 */ /* 0x000364000c1e1920 */
.L_x_51:
[----:B------:R-:W-:Y:S05]  /*2c40*/  BSYNC B1 ;  /* 0x0000000000017941 */ /* 0x000fea0003800000 */
.L_x_50:
[----:B0----5:R-:W-:Y:S01]  /*2c50*/  IMAD R23, R72, R15, RZ ;  /* 0x0000000f48177224 */ /* 0x021fe200078e02ff */
        /* <DEDUP_REMOVED lines=10> */
.L_x_53:
[----:B------:R-:W-:Y:S05]  /*2d00*/  BSYNC B1 ;  /* 0x0000000000017941 */ /* 0x000fea0003800000 */
.L_x_52:
[----:B0----5:R-:W-:Y:S01]  /*2d10*/  IMAD R23, R72, R15, RZ ;  /* 0x0000000f48177224 */ /* 0x021fe200078e02ff */
[----:B------:R-:W-:Y:S01]  /*2d20*/  ISETP.GT.AND P1, PT, R70, 0x8, P1 ;  /* 0x000000084600780c */ /* 0x000fe20000f24270 */
[----:B------:R-:W-:Y:S01]  /*2d30*/  IMAD.X R35, R59, 0x1, R6, P5 ;  /* 0x000000013b237824 */ /* 0x000fe200028e0606 */
[----:B--2---:R-:W-:Y:S01]  /*2d40*/  IADD3 R30, P4, R30, UR8, RZ ;  /* 0x000000081e1e7c10 */ /* 0x004fe2000ff9e0ff */
[----:B------:R-:W-:Y:S01]  /*2d50*/  IMAD R23, R37, R14, R23 ;  /* 0x0000000e25177224 */ /* 0x000fe200078e0217 */
[----:B------:R-:W-:Y:S01]  /*2d60*/  BSSY B1, `(.L_x_54) ;  /* 0x0000006000017945 */ /* 0x000fe20003800000 */
[----:B------:R-:W-:Y:S02]  /*2d70*/  IADD3 R36, P5, R56, R21, RZ ;  /* 0x0000001538247210 */ /* 0x000fe40007fbe0ff */
[----:B------:R-:W-:Y:S01]  /*2d80*/  IADD3.X R31, R31, UR9, RZ, P4, !PT ;  /* 0x000000091f1f7c10 */ /* 0x000fe2000a7fe4ff */
[----:B------:R0:W-:Y:S05]  /*2d90*/  @P2 STG.E desc[UR16][R34.64], R23 ;  /* 0x0000001722002986 */ /* 0x0001ea000c101910 */
[----:B------:R-:W-:Y:S05]  /*2da0*/  @!P1 BRA `(.L_x_55) ;  /* 0x0000000000049947 */ /* 0x000fea0003800000 */
[----:B------:R2:W5:Y:S02]  /*2db0*/  LDG.E.LTC128B R72, desc[UR16][R30.64] ;  /* 0x000000101e487981 */ /* 0x000564000c1e1920 */
.L_x_55:
[----:B------:R-:W-:Y:S05]  /*2dc0*/  BSYNC B1 ;  /* 0x0000000000017941 */ /* 0x000fea0003800000 */
.L_x_54:
[----:B0----5:R-:W-:Y:S01]  /*2dd0*/  IMAD R23, R72, R15, RZ ;  /* 0x0000000f48177224 */ /* 0x021fe200078e02ff */
[----:B------:R-:W-:Y:S01]  /*2de0*/  ISETP.GT.AND P2, PT, R70, 0x8, P0 ;  /* 0x000000084600780c */ /* 0x000fe20000744270 */
[----:B------:R-:W-:Y:S01]  /*2df0*/  IMAD.X R37, R57, 0x1, R5, P5 ;  /* 0x0000000139257824 */ /* 0x000fe200028e0605 */
[----:B---3--:R-:W-:Y:S01]  /*2e00*/  IADD3 R28, P0, R28, UR8, RZ ;  /* 0x000000081c1c7c10 */ /* 0x008fe2000ff1e0ff */
[----:B------:R-:W-:Y:S01]  /*2e10*/  IMAD R23, R38, R14, R23 ;  /* 0x0000000e26177224 */ /* 0x000fe200078e0217 */
[----:B------:R-:W-:Y:S02]  /*2e20*/  BSSY B1, `(.L_x_56) ;  /* 0x0000005000017945 */ /* 0x000fe40003800000 */
[----:B------:R-:W-:Y:S02]  /*2e30*/  IADD3.X R29, R29, UR9, RZ, P0, !PT ;  /* 0x000000091d1d7c10 */ /* 0x000fe400087fe4ff */
[----:B------:R0:W-:Y:S05]  /*2e40*/  @P1 STG.E desc[UR16][R36.64], R23 ;  /* 0x0000001724001986 */ /* 0x0001ea000c101910 */
[----:B------:R-:W-:Y:S05]  /*2e50*/  @!P2 BRA `(.L_x_57) ;  /* 0x000000000004a947 */ /* 0x000fea0003800000 */
[----:B------:R3:W5:Y:S02]  /*2e60*/  LDG.E.LTC128B R72, desc[UR16][R28.64] ;  /* 0x000000101c487981 */ /* 0x000764000c1e1920 */
.L_x_57:
[----:B------:R-:W-:Y:S05]  /*2e70*/  BSYNC B1 ;  /* 0x0000000000017941 */ /* 0x000fea0003800000 */
.L_x_56:
[----:B---3--:R-:W-:Y:S01]  /*2e80*/  IADD3 R28, P5, R58, R21, RZ ;  /* 0x000000153a1c7210 */ /* 0x008fe20007fbe0ff */
[----:B0----5:R-:W-:Y:S01]  /*2e90*/  IMAD R23, R72, R15, RZ ;  /* 0x0000000f48177224 */ /* 0x021fe200078e02ff */
[----:B------:R-:W-:Y:S01]  /*2ea0*/  ISETP.GT.AND P1, PT, R4, 0x20, PT ;  /* 0x000000200400780c */ /* 0x000fe20003f24270 */
[----:B------:R-:W-:Y:S01]  /*2eb0*/  BSSY B1, `(.L_x_58) ;  /* 0x000000b000017945 */ /* 0x000fe20003800000 */
[----:B--2---:R-:W-:Y:S01]  /*2ec0*/  IADD3 R30, P6, R26, UR10, RZ ;  /* 0x0000000a1a1e7c10 */ /* 0x004fe2000ffde0ff */
        /* <DEDUP_REMOVED lines=9> */
.L_x_59:
[----:B------:R-:W-:Y:S05]  /*2f60*/  BSYNC B1 ;  /* 0x0000000000017941 */ /* 0x000fea0003800000 */
.L_x_58:
        /* <DEDUP_REMOVED lines=11> */
.L_x_61:
[----:B------:R-:W-:Y:S05]  /*3020*/  BSYNC B1 ;  /* 0x0000000000017941 */ /* 0x000fea0003800000 */
.L_x_60:
[----:B0----5:R-:W-:Y:S01]  /*3030*/  IMAD R23, R72, R15, RZ ;  /* 0x0000000f48177224 */ /* 0x021fe200078e02ff */
[----:B------:R-:W-:Y:S01]  /*3040*/  ISETP.GT.AND P1, PT, R70, 0x8, P1 ;  /* 0x000000084600780c */ /* 0x000fe20000f24270 */
[----:B------:R-:W-:Y:S01]  /*3050*/  IMAD.X R39, R35, 0x1, R6, P5 ;  /* 0x0000000123277824 */ /* 0x000fe200028e0606 */
[----:B-1----:R-:W-:Y:S01]  /*3060*/  IADD3 R26, P4, R26, UR8, RZ ;  /* 0x000000081a1a7c10 */ /* 0x002fe2000ff9e0ff */
[----:B------:R-:W-:Y:S01]  /*3070*/  IMAD R23, R41, R14, R23 ;  /* 0x0000000e29177224 */ /* 0x000fe200078e0217 */
[----:B------:R-:W-:Y:S01]  /*3080*/  BSSY B1, `(.L_x_62) ;  /* 0x0000006000017945 */ /* 0x000fe20003800000 */
[----:B------:R-:W-:Y:S02]  /*3090*/  IADD3 R40, P5, R32, R21, RZ ;  /* 0x0000001520287210 */ /* 0x000fe40007fbe0ff */
[----:B------:R-:W-:Y:S01]  /*30a0*/  IADD3.X R27, R27, UR9, RZ, P4, !PT ;  /* 0x000000091b1b7c10 */ /* 0x000fe2000a7fe4ff */
[----:B------:R0:W-:Y:S05]  /*30b0*/  @P2 STG.E desc[UR16][R38.64], R23 ;  /* 0x0000001726002986 */ /* 0x0001ea000c101910 */
[----:B------:R-:W-:Y:S05]  /*30c0*/  @!P1 BRA `(.L_x_63) ;  /* 0x0000000000049947 */ /* 0x000fea0003800000 */
[----:B------:R1:W5:Y:S02]  /*30d0*/  LDG.E.LTC128B R72, desc[UR16][R26.64] ;  /* 0x000000101a487981 */ /* 0x000364000c1e1920 */
.L_x_63:
[----:B------:R-:W-:Y:S05]  /*30e0*/  BSYNC B1 ;  /* 0x0000000000017941 */ /* 0x000fea0003800000 */
.L_x_62:
[----:B0----5:R-:W-:Y:S01]  /*30f0*/  IMAD R23, R72, R15, RZ ;  /* 0x0000000f48177224 */ /* 0x021fe200078e02ff */
[----:B------:R-:W-:Y:S01]  /*3100*/  ISETP.GT.AND P2, PT, R70, 0x8, P0 ;  /* 0x000000084600780c */ /* 0x000fe20000744270 */
[----:B------:R-:W-:Y:S01]  /*3110*/  IMAD.X R41, R33, 0x1, R5, P5 ;  /* 0x0000000121297824 */ /* 0x000fe200028e0605 */
[----:B------:R-:W-:Y:S01]  /*3120*/  IADD3 R24, P0, R24, UR8, RZ ;  /* 0x0000000818187c10 */ /* 0x000fe2000ff1e0ff */
[----:B------:R-:W-:Y:S01]  /*3130*/  IMAD R23, R42, R14, R23 ;  /* 0x0000000e2a177224 */ /* 0x000fe200078e0217 */
[----:B------:R-:W-:Y:S02]  /*3140*/  BSSY B1, `(.L_x_64) ;  /* 0x0000005000017945 */ /* 0x000fe40003800000 */
[----:B------:R-:W-:Y:S02]  /*3150*/  IADD3.X R25, R25, UR9, RZ, P0, !PT ;  /* 0x0000000919197c10 */ /* 0x000fe400087fe4ff */
[----:B------:R0:W-:Y:S05]  /*3160*/  @P1 STG.E desc[UR16][R40.64], R23 ;  /* 0x0000001728001986 */ /* 0x0001ea000c101910 */
[----:B------:R-:W-:Y:S05]  /*3170*/  @!P2 BRA `(.L_x_65) ;  /* 0x000000000004a947 */ /* 0x000fea0003800000 */
[----:B------:R0:W5:Y:S02]  /*3180*/  LDG.E.LTC128B R72, desc[UR16][R24.64] ;  /* 0x0000001018487981 */ /* 0x000164000c1e1920 */
.L_x_65:
[----:B------:R-:W-:Y:S05]  /*3190*/  BSYNC B1 ;  /* 0x0000000000017941 */ /* 0x000fea0003800000 */
.L_x_64:
[----:B0-----:R-:W-:Y:S01]  /*31a0*/  IADD3 R24, P5, R34, R21, RZ ;  /* 0x0000001522187210 */ /* 0x001fe20007fbe0ff */
[----:B-----5:R-:W-:Y:S01]  /*31b0*/  IMAD R23, R72, R15, RZ ;  /* 0x0000000f48177224 */ /* 0x020fe200078e02ff */
[----:B------:R-:W-:Y:S01]  /*31c0*/  ISETP.GT.AND P1, PT, R4, 0x28, PT ;  /* 0x000000280400780c */ /* 0x000fe20003f24270 */
[----:B------:R-:W-:Y:S01]  /*31d0*/  BSSY B1, `(.L_x_66) ;  /* 0x000000b000017945 */ /* 0x000fe20003800000 */
[----:B-1----:R-:W-:Y:S01]  /*31e0*/  IADD3 R26, P6, R30, UR10, RZ ;  /* 0x0000000a1e1a7c10 */ /* 0x002fe2000ffde0ff */
        /* <DEDUP_REMOVED lines=9> */
.L_x_67:
[----:B------:R-:W-:Y:S05]  /*3280*/  BSYNC B1 ;  /* 0x0000000000017941 */ /* 0x000fea0003800000 */
.L_x_66:
        /* <DEDUP_REMOVED lines=11> */
.L_x_69:
[----:B------:R-:W-:Y:S05]  /*3340*/  BSYNC B1 ;  /* 0x0000000000017941 */ /* 0x000fea0003800000 */
.L_x_68:
        /* <DEDUP_REMOVED lines=11> */
.L_x_71:
[----:B------:R-:W-:Y:S05]  /*3400*/  BSYNC B1 ;  /* 0x0000000000017941 */ /* 0x000fea0003800000 */
.L_x_70:
        /* <DEDUP_REMOVED lines=10> */
.L_x_73:
[----:B------:R-:W-:Y:S05]  /*34b0*/  BSYNC B1 ;  /* 0x0000000000017941 */ /* 0x000fea0003800000 */
.L_x_72:
[----:B---3--:R-:W-:Y:S01]  /*34c0*/  IADD3 R28, P2, R38, R21, RZ ;  /* 0x00000015261c7210 */ /* 0x008fe20007f5e0ff */
[----:B0----5:R-:W-:Y:S01]  /*34d0*/  IMAD R23, R72, R15, RZ ;  /* 0x0000000f48177224 */ /* 0x021fe200078e02ff */
[C---:B------:R-:W-:Y:S01]  /*34e0*/  ISETP.GT.AND P4, PT, R4.reuse, 0x30, PT ;  /* 0x000000300400780c */ /* 0x040fe20003f84270 */
[----:B------:R-:W-:Y:S01]  /*34f0*/  BSSY B1, `(.L_x_74) ;  /* 0x000000b000017945 */ /* 0x000fe20003800000 */
[----:B------:R-:W-:Y:S01]  /*3500*/  ISETP.GT.AND P1, PT, R4, 0x31, PT ;  /* 0x000000310400780c */ /* 0x000fe20003f24270 */
[----:B------:R-:W-:Y:S01]  /*3510*/  IMAD R23, R47, R14, R23 ;  /* 0x0000000e2f177224 */ /* 0x000fe200078e0217 */
[----:B------:R-:W-:Y:S01]  /*3520*/  ISETP.GT.AND P5, PT, R70, RZ, P4 ;  /* 0x000000ff4600720c */ /* 0x000fe200027a4270 */
[----:B------:R-:W-:Y:S01]  /*3530*/  IMAD.X R29, R39, 0x1, R5, P2 ;  /* 0x00000001271d7824 */ /* 0x000fe200010e0605 */
[----:B--2---:R-:W-:Y:S02]  /*3540*/  IADD3 R30, P2, R26, UR10, RZ ;  /* 0x0000000a1a1e7c10 */ /* 0x004fe4000ff5e0ff */
[----:B------:R-:W-:-:S02]  /*3550*/  IADD3 R36, P6, R32, R22, RZ ;  /* 0x0000001620247210 */ /* 0x000fc40007fde0ff */
[----:B------:R0:W-:Y:S01]  /*3560*/  @P0 STG.E desc[UR16][R28.64], R23 ;  /* 0x000000171c000986 */ /* 0x0001e2000c101910 */
[----:B------:R-:W-:-:S06]  /*3570*/  IADD3.X R31, R27, UR11, RZ, P2, !PT ;  /* 0x0000000b1b1f7c10 */ /* 0x000fcc00097fe4ff */
[----:B------:R-:W-:Y:S05]  /*3580*/  @!P5 BRA `(.L_x_75) ;  /* 0x000000000004d947 */ /* 0x000fea0003800000 */
[----:B------:R2:W5:Y:S02]  /*3590*/  LDG.E.LTC128B R72, desc[UR16][R30.64] ;  /* 0x000000101e487981 */ /* 0x000564000c1e1920 */
.L_x_75:
[----:B------:R-:W-:Y:S05]  /*35a0*/  BSYNC B1 ;  /* 0x0000000000017941 */ /* 0x000fea0003800000 */
.L_x_74:
[----:B0----5:R-:W-:Y:S01]  /*35b0*/  IMAD R23, R72, R15, RZ ;  /* 0x0000000f48177224 */ /* 0x021fe200078e02ff */
[----:B------:R-:W-:Y:S01]  /*35c0*/  ISETP.GT.AND P2, PT, R70, RZ, P1 ;  /* 0x000000ff4600720c */ /* 0x000fe20000f44270 */
        /* <DEDUP_REMOVED lines=8> */
.L_x_77:
[----:B------:R-:W-:Y:S05]  /*3650*/  BSYNC B1 ;  /* 0x0000000000017941 */ /* 0x000fea0003800000 */
.L_x_76:
[----:B------:R-:W-:Y:S01]  /*3660*/  IADD3 R28, P5, R34, R22, RZ ;  /* 0x00000016221c7210 */ /* 0x000fe20007fbe0ff */
[----:B0----5:R-:W-:Y:S01]  /*3670*/  IMAD R23, R72, R15, RZ ;  /* 0x0000000f48177224 */ /* 0x021fe200078e02ff */
[----:B------:R-:W-:Y:S01]  /*3680*/  ISETP.GT.AND P4, PT, R70, 0x8, P4 ;  /* 0x000000084600780c */ /* 0x000fe20002784270 */
[----:B------:R-:W-:Y:S01]  /*3690*/  BSSY B1, `(.L_x_78) ;  /* 0x000000a000017945 */ /* 0x000fe20003800000 */
[----:B-1----:R-:W-:Y:S01]  /*36a0*/  IADD3 R26, P6, R26, UR8, RZ ;  /* 0x000000081a1a7c10 */ /* 0x002fe2000ffde0ff */
[----:B------:R-:W-:Y:S01]  /*36b0*/  IMAD R23, R49, R14, R23 ;  /* 0x0000000e31177224 */ /* 0x000fe200078e0217 */
[----:B------:R-:W-:Y:S01]  /*36c0*/  ISETP.GT.AND P0, PT, R4, 0x38, PT ;  /* 0x000000380400780c */ /* 0x000fe20003f04270 */
[----:B------:R-:W-:Y:S01]  /*36d0*/  IMAD.X R29, R35, 0x1, R6, P5 ;  /* 0x00000001231d7824 */ /* 0x000fe200028e0606 */
[----:B------:R-:W-:Y:S02]  /*36e0*/  IADD3 R38, P5, R32, R21, RZ ;  /* 0x0000001520267210 */ /* 0x000fe40007fbe0ff */
[----:B------:R-:W-:-:S02]  /*36f0*/  IADD3.X R27, R27, UR9, RZ, P6, !PT ;  /* 0x000000091b1b7c10 */ /* 0x000fc4000b7fe4ff */
[----:B------:R0:W-:Y:S03]  /*3700*/  @P2 STG.E desc[UR16][R28.64], R23 ;  /* 0x000000171c002986 */ /* 0x0001e6000c101910 */
[----:B------:R-:W-:Y:S06]  /*3710*/  @!P4 BRA `(.L_x_79) ;  /* 0x000000000004c947 */ /* 0x000fec0003800000 */
[----:B------:R1:W5:Y:S02]  /*3720*/  LDG.E.LTC128B R72, desc[UR16][R26.64] ;  /* 0x000000101a487981 */ /* 0x000364000c1e1920 */
.L_x_79:
[----:B------:R-:W-:Y:S05]  /*3730*/  BSYNC B1 ;  /* 0x0000000000017941 */ /* 0x000fea0003800000 */
.L_x_78:
[----:B0----5:R-:W-:Y:S01]  /*3740*/  IMAD R23, R72, R15, RZ ;  /* 0x0000000f48177224 */ /* 0x021fe200078e02ff */
[----:B------:R-:W-:Y:S01]  /*3750*/  ISETP.GT.AND P1, PT, R70, 0x8, P1 ;  /* 0x000000084600780c */ /* 0x000fe20000f24270 */
[----:B------:R-:W-:Y:S01]  /*3760*/  IMAD.X R39, R33, 0x1, R5, P5 ;  /* 0x0000000121277824 */ /* 0x000fe200028e0605 */
[----:B------:R-:W-:Y:S01]  /*3770*/  IADD3 R24, P5, R24, UR8, RZ ;  /* 0x0000000818187c10 */ /* 0x000fe2000ffbe0ff */
[----:B------:R-:W-:Y:S01]  /*3780*/  IMAD R23, R50, R14, R23 ;  /* 0x0000000e32177224 */ /* 0x000fe200078e0217 */
[----:B------:R-:W-:Y:S01]  /*3790*/  BSSY B1, `(.L_x_80) ;  /* 0x0000006000017945 */ /* 0x000fe20003800000 */
[----:B------:R-:W-:Y:S02]  /*37a0*/  ISETP.GT.AND P2, PT, R4, 0x39, PT ;  /* 0x000000390400780c */ /* 0x000fe40003f44270 */
[----:B------:R-:W-:Y:S01]  /*37b0*/  IADD3.X R25, R25, UR9, RZ, P5, !PT ;  /* 0x0000000919197c10 */ /* 0x000fe2000affe4ff */
[----:B------:R0:W-:Y:S05]  /*37c0*/  @P4 STG.E desc[UR16][R38.64], R23 ;  /* 0x0000001726004986 */ /* 0x0001ea000c101910 */
[----:B------:R-:W-:Y:S05]  /*37d0*/  @!P1 BRA `(.L_x_81) ;  /* 0x0000000000049947 */ /* 0x000fea0003800000 */
[----:B------:R0:W5:Y:S02]  /*37e0*/  LDG.E.LTC128B R72, desc[UR16][R24.64] ;  /* 0x0000001018487981 */ /* 0x000164000c1e1920 */
.L_x_81:
[----:B------:R-:W-:Y:S05]  /*37f0*/  BSYNC B1 ;  /* 0x0000000000017941 */ /* 0x000fea0003800000 */
.L_x_80:
[----:B0-----:R-:W-:Y:S01]  /*3800*/  IADD3 R24, P6, R34, R21, RZ ;  /* 0x0000001522187210 */ /* 0x001fe20007fde0ff */
[----:B-----5:R-:W-:Y:S01]  /*3810*/  IMAD R4, R72, R15, RZ ;  /* 0x0000000f48047224 */ /* 0x020fe200078e02ff */
[----:B------:R-:W-:Y:S01]  /*3820*/  ISETP.GT.AND P4, PT, R70, RZ, P0 ;  /* 0x000000ff4600720c */ /* 0x000fe20000784270 */
[----:B------:R-:W-:Y:S01]  /*3830*/  BSSY B1, `(.L_x_82) ;  /* 0x0000009000017945 */ /* 0x000fe20003800000 */
[----:B-1----:R-:W-:Y:S01]  /*3840*/  IADD3 R26, P5, R36, R22, RZ ;  /* 0x00000016241a7210 */ /* 0x002fe20007fbe0ff */
[----:B------:R-:W-:Y:S02]  /*3850*/  IMAD.X R25, R35, 0x1, R5, P6 ;  /* 0x0000000123197824 */ /* 0x000fe400030e0605 */
[----:B------:R-:W-:-:S05]  /*3860*/  IMAD R51, R51, R14, R4 ;  /* 0x0000000e33337224 */ /* 0x000fca00078e0204 */
[----:B------:R0:W-:Y:S03]  /*3870*/  @P1 STG.E desc[UR16][R24.64], R51 ;  /* 0x0000003318001986 */ /* 0x0001e6000c101910 */
[----:B------:R-:W-:Y:S05]  /*3880*/  @!P4 BRA `(.L_x_83) ;  /* 0x00000000000cc947 */ /* 0x000fea0003800000 */
[----:B0-----:R-:W-:-:S04]  /*3890*/  IADD3 R24, P1, R30, UR10, RZ ;  /* 0x0000000a1e187c10 */ /* 0x001fc8000ff3e0ff */
[----:B------:R-:W-:-:S05]  /*38a0*/  IADD3.X R25, R31, UR11, RZ, P1, !PT ;  /* 0x0000000b1f197c10 */ /* 0x000fca0008ffe4ff */
[----:B------:R1:W5:Y:S04]  /*38b0*/  LDG.E.LTC128B R72, desc[UR16][R24.64] ;  /* 0x0000001018487981 */ /* 0x000368000c1e1920 */
.L_x_83:
[----:B------:R-:W-:Y:S05]  /*38c0*/  BSYNC B1 ;  /* 0x0000000000017941 */ /* 0x000fea0003800000 */
.L_x_82:
[----:B-----5:R-:W-:Y:S01]  /*38d0*/  IMAD R23, R72, R15, RZ ;  /* 0x0000000f48177224 */ /* 0x020fe200078e02ff */
[----:B------:R-:W-:Y:S01]  /*38e0*/  ISETP.GT.AND P1, PT, R70, RZ, P2 ;  /* 0x000000ff4600720c */ /* 0x000fe20001724270 */
[----:B------:R-:W-:Y:S01]  /*38f0*/  IMAD.X R27, R37, 0x1, R6, P5 ;  /* 0x00000001251b7824 */ /* 0x000fe200028e0606 */
[----:B01----:R-:W-:Y:S01]  /*3900*/  IADD3 R24, P5, R28, R22, RZ ;  /* 0x000000161c187210 */ /* 0x003fe20007fbe0ff */
[----:B------:R-:W-:Y:S01]  /*3910*/  IMAD R25, R52, R14, R23 ;  /* 0x0000000e34197224 */ /* 0x000fe200078e0217 */
[----:B------:R-:W-:Y:S01]  /*3920*/  IADD3 R22, P6, R40, UR10, RZ ;  /* 0x0000000a28167c10 */ /* 0x000fe2000ffde0ff */
[----:B------:R-:W-:Y:S03]  /*3930*/  BSSY B1, `(.L_x_84) ;  /* 0x0000005000017945 */ /* 0x000fe60003800000 */
[----:B------:R0:W-:Y:S01]  /*3940*/  @P4 STG.E desc[UR16][R26.64], R25 ;  /* 0x000000191a004986 */ /* 0x0001e2000c101910 */
[----:B------:R-:W-:-:S04]  /*3950*/  IADD3.X R23, R41, UR11, RZ, P6, !PT ;  /* 0x0000000b29177c10 */ /* 0x000fc8000b7fe4ff */
[----:B------:R-:W-:Y:S05]  /*3960*/  @!P1 BRA `(.L_x_85) ;  /* 0x0000000000049947 */ /* 0x000fea0003800000 */
[----:B------:R1:W5:Y:S02]  /*3970*/  LDG.E.LTC128B R72, desc[UR16][R22.64] ;  /* 0x0000001016487981 */ /* 0x000364000c1e1920 */
.L_x_85:
[----:B------:R-:W-:Y:S05]  /*3980*/  BSYNC B1 ;  /* 0x0000000000017941 */ /* 0x000fea0003800000 */
.L_x_84:
[----:B-----5:R-:W-:Y:S01]  /*3990*/  IMAD R4, R72, R15, RZ ;  /* 0x0000000f48047224 */ /* 0x020fe200078e02ff */
[----:B------:R-:W-:Y:S01]  /*39a0*/  ISETP.GT.AND P0, PT, R70, 0x8, P0 ;  /* 0x000000084600780c */ /* 0x000fe20000704270 */
[----:B0-----:R-:W-:Y:S01]  /*39b0*/  IMAD.X R25, R29, 0x1, R6, P5 ;  /* 0x000000011d197824 */ /* 0x001fe200028e0606 */
        /* <DEDUP_REMOVED lines=8> */
.L_x_87:
[----:B------:R-:W-:Y:S05]  /*3a40*/  BSYNC B1 ;  /* 0x0000000000017941 */ /* 0x000fea0003800000 */
.L_x_86:
[----:B------:R-:W-:Y:S01]  /*3a50*/  ISETP.GT.AND P2, PT, R70, 0x8, P2 ;  /* 0x000000084600780c */ /* 0x000fe20001744270 */
[----:B-1---5:R-:W-:Y:S01]  /*3a60*/  IMAD R23, R72, R15, RZ ;  /* 0x0000000f48177224 */ /* 0x022fe200078e02ff */
[----:B------:R-:W-:Y:S01]  /*3a70*/  BSSY B1, `(.L_x_88) ;  /* 0x0000008000017945 */ /* 0x000fe20003800000 */
[----:B------:R-:W-:Y:S02]  /*3a80*/  IMAD.X R27, R37, 0x1, R5, P5 ;  /* 0x00000001251b7824 */ /* 0x000fe400028e0605 */
[----:B0-----:R-:W-:-:S05]  /*3a90*/  IMAD R25, R54, R14, R23 ;  /* 0x0000000e36197224 */ /* 0x001fca00078e0217 */
[----:B------:R0:W-:Y:S01]  /*3aa0*/  @P0 STG.E desc[UR16][R26.64], R25 ;  /* 0x000000191a000986 */ /* 0x0001e2000c101910 */
[----:B------:R-:W-:-:S04]  /*3ab0*/  IADD3 R22, P0, R40, UR8, RZ ;  /* 0x0000000828167c10 */ /* 0x000fc8000ff1e0ff */
[----:B------:R-:W-:Y:S01]  /*3ac0*/  IADD3.X R23, R41, UR9, RZ, P0, !PT ;  /* 0x0000000929177c10 */ /* 0x000fe200087fe4ff */
[----:B------:R-:W-:Y:S08]  /*3ad0*/  @!P2 BRA `(.L_x_89) ;  /* 0x000000000004a947 */ /* 0x000ff00003800000 */
[----:B------:R1:W5:Y:S02]  /*3ae0*/  LDG.E.LTC128B R72, desc[UR16][R22.64] ;  /* 0x0000001016487981 */ /* 0x000364000c1e1920 */
.L_x_89:
[----:B------:R-:W-:Y:S05]  /*3af0*/  BSYNC B1 ;  /* 0x0000000000017941 */ /* 0x000fea0003800000 */
.L_x_88:
[----:B------:R-:W-:Y:S05]  /*3b00*/  @!P2 BRA `(.L_x_90) ;  /* 0x0000000800d4a947 */ /* 0x000fea0003800000 */
[----:B------:R-:W-:Y:S01]  /*3b10*/  IADD3 R4, P0, R28, R21, RZ ;  /* 0x000000151c047210 */ /* 0x000fe20007f1e0ff */
[----:B-----5:R-:W-:-:S04]  /*3b20*/  IMAD R72, R72, R15, RZ ;  /* 0x0000000f48487224 */ /* 0x020fc800078e02ff */
[----:B------:R-:W-:Y:S02]  /*3b30*/  IMAD.X R5, R29, 0x1, R5, P0 ;  /* 0x000000011d057824 */ /* 0x000fe400000e0605 */
[----:B------:R-:W-:-:S05]  /*3b40*/  IMAD R55, R55, R14, R72 ;  /* 0x0000000e37377224 */ /* 0x000fca00078e0248 */
[----:B------:R0:W-:Y:S01]  /*3b50*/  STG.E desc[UR16][R4.64], R55 ;  /* 0x0000003704007986 */ /* 0x0001e2000c101910 */
[----:B------:R-:W-:Y:S05]  /*3b60*/  BRA `(.L_x_90) ;  /* 0x0000000800bc7947 */ /* 0x000fea0003800000 */
.L_x_31:
[----:B------:R-:W-:Y:S01]  /*3b70*/  ULDC.64 UR8, c[0x0][0x6c0] ;  /* 0x0001b00000087ab9 */ /* 0x000fe20000000a00 */
[----:B------:R-:W-:Y:S01]  /*3b80*/  ISETP.GT.AND P2, PT, R4, 0x1, PT ;  /* 0x000000010400780c */ /* 0x000fe20003f44270 */
[-C--:B--2---:R-:W-:Y:S01]  /*3b90*/  IMAD R5, R24, R14.reuse, RZ ;  /* 0x0000000e18057224 */ /* 0x084fe200078e02ff */
[----:B------:R-:W-:Y:S01]  /*3ba0*/  LEA R22, P0, R72, UR8, 0x2 ;  /* 0x0000000848167c11 */ /* 0x000fe2000f8010ff */
[-C--:B------:R-:W-:Y:S01]  /*3bb0*/  IMAD R21, R25, R14.reuse, RZ ;  /* 0x0000000e19157224 */ /* 0x080fe200078e02ff */
[----:B------:R-:W-:Y:S01]  /*3bc0*/  ISETP.GT.AND P4, PT, R70, RZ, P2 ;  /* 0x000000ff4600720c */ /* 0x000fe20001784270 */
[----:B------:R-:W-:Y:S01]  /*3bd0*/  IMAD.SHL.U32 R63, R74, 0x20, RZ ;  /* 0x000000204a3f7824 */ /* 0x000fe200078e00ff */
[----:B------:R-:W-:Y:S01]  /*3be0*/  LEA.HI.X R23, R72, UR9, R61, 0x2, P0 ;  /* 0x0000000948177c11 */ /* 0x000fe200080f143d */
[-C--:B------:R-:W-:Y:S01]  /*3bf0*/  IMAD R57, R26, R14.reuse, RZ ;  /* 0x0000000e1a397224 */ /* 0x080fe200078e02ff */
[----:B------:R-:W-:Y:S01]  /*3c00*/  ISETP.GT.AND P1, PT, R70, 0x8, P1 ;  /* 0x000000084600780c */ /* 0x000fe20000f24270 */
[----:B------:R-:W-:Y:S01]  /*3c10*/  IMAD R59, R28, R14, RZ ;  /* 0x0000000e1c3b7224 */ /* 0x000fe200078e02ff */
[----:B------:R-:W-:Y:S01]  /*3c20*/  ISETP.GT.AND P0, PT, R4, 0x8, PT ;  /* 0x000000080400780c */ /* 0x000fe20003f04270 */
[----:B------:R0:W-:Y:S01]  /*3c30*/  @P5 STG.E desc[UR16][R22.64], R5 ;  /* 0x0000000516005986 */ /* 0x0001e2000c101910 */
[----:B------:R-:W-:Y:S01]  /*3c40*/  LEA R24, P5, R74, R22, 0x2 ;  /* 0x000000164a187211 */ /* 0x000fe200078a10ff */
[-C--:B------:R-:W-:Y:S01]  /*3c50*/  IMAD R35, R35, R14.reuse, RZ ;  /* 0x0000000e23237224 */ /* 0x080fe200078e02ff */
[----:B------:R-:W-:Y:S01]  /*3c60*/  ISETP.GT.AND P2, PT, R70, 0x8, P2 ;  /* 0x000000084600780c */ /* 0x000fe20001744270 */
[-C--:B------:R-:W-:Y:S01]  /*3c70*/  IMAD R37, R37, R14.reuse, RZ ;  /* 0x0000000e25257224 */ /* 0x080fe200078e02ff */
[C-C-:B------:R-:W-:Y:S01]  /*3c80*/  LEA.HI.X R25, R74.reuse, R23, R75.reuse, 0x2, P5 ;  /* 0x000000174a197211 */ /* 0x140fe200028f144b */
[-C--:B------:R-:W-:Y:S01]  /*3c90*/  IMAD R39, R39, R14.reuse, RZ ;  /* 0x0000000e27277224 */ /* 0x080fe200078e02ff */
[----:B------:R-:W-:Y:S01]  /*3ca0*/  SHF.L.U64.HI R61, R74, 0x5, R75 ;  /* 0x000000054a3d7819 */ /* 0x000fe2000001024b */
[-C--:B------:R-:W-:Y:S01]  /*3cb0*/  IMAD R41, R41, R14.reuse, RZ ;  /* 0x0000000e29297224 */ /* 0x080fe200078e02ff */
[----:B------:R-:W-:Y:S01]  /*3cc0*/  ISETP.GT.AND P5, PT, R70, RZ, P0 ;  /* 0x000000ff4600720c */ /* 0x000fe200007a4270 */
[----:B------:R1:W-:Y:S01]  /*3cd0*/  @P4 STG.E desc[UR16][R24.64], R21 ;  /* 0x0000001518004986 */ /* 0x0003e2000c101910 */
[-C--:B------:R-:W-:Y:S01]  /*3ce0*/  IADD3 R26, P4, R22, R63.reuse, RZ ;  /* 0x0000003f161a7210 */ /* 0x080fe20007f9e0ff */
[-C--:B0-----:R-:W-:Y:S01]  /*3cf0*/  IMAD R5, R27, R14.reuse, RZ ;  /* 0x0000000e1b057224 */ /* 0x081fe200078e02ff */
[----:B------:R-:W-:Y:S01]  /*3d00*/  IADD3 R28, P6, R24, R63, RZ ;  /* 0x0000003f181c7210 */ /* 0x000fe20007fde0ff */
[----:B------:R0:W-:Y:S01]  /*3d10*/  @P1 STG.E desc[UR16][R22.64+0x20], R57 ;  /* 0x0000203916001986 */ /* 0x0001e2000c101910 */
[----:B------:R-:W-:Y:S01]  /*3d20*/  ISETP.GT.AND P1, PT, R4, 0x9, PT ;  /* 0x000000090400780c */ /* 0x000fe20003f24270 */
[--C-:B------:R-:W-:Y:S01]  /*3d30*/  IMAD.X R27, R23, 0x1, R61.reuse, P4 ;  /* 0x00000001171b7824 */ /* 0x100fe200020e063d */
[C---:B------:R-:W-:Y:S01]  /*3d40*/  ISETP.GT.AND P0, PT, R70.reuse, 0x8, P0 ;  /* 0x000000084600780c */ /* 0x040fe20000704270 */
[----:B------:R2:W-:Y:S01]  /*3d50*/  @P2 STG.E desc[UR16][R24.64+0x20], R5 ;  /* 0x0000200518002986 */ /* 0x0005e2000c101910 */
[C---:B------:R-:W-:Y:S01]  /*3d60*/  ISETP.GT.AND P4, PT, R70.reuse, RZ, P1 ;  /* 0x000000ff4600720c */ /* 0x040fe20000f84270 */
[-C--:B------:R-:W-:Y:S01]  /*3d70*/  IMAD R43, R43, R14.reuse, RZ ;  /* 0x0000000e2b2b7224 */ /* 0x080fe200078e02ff */
[----:B------:R-:W-:Y:S01]  /*3d80*/  IADD3 R65, P2, R63, 0x20, RZ ;  /* 0x000000203f417810 */ /* 0x000fe20007f5e0ff */
[----:B------:R3:W-:Y:S01]  /*3d90*/  @P5 STG.E desc[UR16][R26.64], R59 ;  /* 0x0000003b1a005986 */ /* 0x0007e2000c101910 */
[-C--:B-1----:R-:W-:Y:S01]  /*3da0*/  IMAD R21, R29, R14.reuse, RZ ;  /* 0x0000000e1d157224 */ /* 0x082fe200078e02ff */
[----:B------:R-:W-:Y:S01]  /*3db0*/  ISETP.GT.AND P1, PT, R70, 0x8, P1 ;  /* 0x000000084600780c */ /* 0x000fe20000f24270 */
[--C-:B------:R-:W-:Y:S01]  /*3dc0*/  IMAD.X R29, R25, 0x1, R61.reuse, P6 ;  /* 0x00000001191d7824 */ /* 0x100fe200030e063d */
[----:B0-----:R-:W-:Y:S01]  /*3dd0*/  IADD3 R22, P5, R22, R65, RZ ;  /* 0x0000004116167210 */ /* 0x001fe20007fbe0ff */
[----:B------:R-:W-:Y:S01]  /*3de0*/  IMAD.X R67, RZ, RZ, R61, P2 ;  /* 0x000000ffff437224 */ /* 0x000fe200010e063d */
[----:B------:R-:W-:Y:S01]  /*3df0*/  ISETP.GT.AND P2, PT, R4, 0x10, PT ;  /* 0x000000100400780c */ /* 0x000fe20003f44270 */
[-C--:B------:R-:W-:Y:S01]  /*3e00*/  IMAD R57, R30, R14.reuse, RZ ;  /* 0x0000000e1e397224 */ /* 0x080fe200078e02ff */
[----:B------:R-:W-:Y:S01]  /*3e10*/  IADD3 R30, P6, R26, R63, RZ ;  /* 0x0000003f1a1e7210 */ /* 0x000fe20007fde0ff */
[--C-:B------:R-:W-:Y:S01]  /*3e20*/  IMAD.X R23, R23, 0x1, R67.reuse, P5 ;  /* 0x0000000117177824 */ /* 0x100fe200028e0643 */
[----:B------:R0:W-:Y:S01]  /*3e30*/  @P4 STG.E desc[UR16][R28.64], R21 ;  /* 0x000000151c004986 */ /* 0x0001e2000c101910 */
[----:B--2---:R-:W-:Y:S01]  /*3e40*/  IADD3 R24, P4, R24, R65, RZ ;  /* 0x0000004118187210 */ /* 0x004fe20007f9e0ff */
[----:B------:R-:W-:Y:S01]  /*3e50*/  IMAD R5, R31, R14, RZ ;  /* 0x0000000e1f057224 */ /* 0x000fe200078e02ff */
[----:B------:R-:W-:Y:S01]  /*3e60*/  ISETP.GT.AND P5, PT, R70, RZ, P2 ;  /* 0x000000ff4600720c */ /* 0x000fe200017a4270 */
[----:B------:R1:W-:Y:S01]  /*3e70*/  @P0 STG.E desc[UR16][R22.64], R57 ;  /* 0x0000003916000986 */ /* 0x0003e2000c101910 */
[----:B------:R-:W-:Y:S01]  /*3e80*/  ISETP.GT.AND P0, PT, R4, 0x11, PT ;  /* 0x000000110400780c */ /* 0x000fe20003f04270 */
[----:B------:R-:W-:-:S02]  /*3e90*/  IMAD.X R25, R25, 0x1, R67, P4 ;  /* 0x0000000119197824 */ /* 0x000fc400020e0643 */
[-C--:B---3--:R-:W-:Y:S01]  /*3ea0*/  IMAD R59, R32, R14.reuse, RZ ;  /* 0x0000000e203b7224 */ /* 0x088fe200078e02ff */
[C---:B------:R-:W-:Y:S01]  /*3eb0*/  ISETP.GT.AND P4, PT, R70.reuse, RZ, P0 ;  /* 0x000000ff4600720c */ /* 0x040fe20000784270 */
[--C-:B------:R-:W-:Y:S01]  /*3ec0*/  IMAD.X R31, R27, 0x1, R61.reuse, P6 ;  /* 0x000000011b1f7824 */ /* 0x100fe200030e063d */
[----:B------:R2:W-:Y:S01]  /*3ed0*/  @P1 STG.E desc[UR16][R24.64], R5 ;  /* 0x0000000518001986 */ /* 0x0005e2000c101910 */
[----:B------:R-:W-:Y:S01]  /*3ee0*/  ISETP.GT.AND P1, PT, R70, 0x8, P2 ;  /* 0x000000084600780c */ /* 0x000fe20001724270 */
[-C--:B0-----:R-:W-:Y:S01]  /*3ef0*/  IMAD R21, R33, R14.reuse, RZ ;  /* 0x0000000e21157224 */ /* 0x081fe200078e02ff */
[----:B------:R-:W-:Y:S01]  /*3f00*/  IADD3 R32, P2, R28, R63, RZ ;  /* 0x0000003f1c207210 */ /* 0x000fe20007f5e0ff */
[-C--:B------:R-:W-:Y:S01]  /*3f10*/  IMAD R45, R45, R14.reuse, RZ ;  /* 0x0000000e2d2d7224 */ /* 0x080fe200078e02ff */
[----:B------:R-:W-:Y:S01]  /*3f20*/  @P5 STG.E desc[UR16][R30.64], R59 ;  /* 0x0000003b1e005986 */ /* 0x000fe2000c101910 */
[----:B-1----:R-:W-:Y:S01]  /*3f30*/  IADD3 R22, P5, R26, R65, RZ ;  /* 0x000000411a167210 */ /* 0x002fe20007fbe0ff */
[-C--:B------:R-:W-:Y:S01]  /*3f40*/  IMAD R57, R34, R14.reuse, RZ ;  /* 0x0000000e22397224 */ /* 0x080fe200078e02ff */
[----:B------:R-:W-:Y:S01]  /*3f50*/  ISETP.GT.AND P0, PT, R70, 0x8, P0 ;  /* 0x000000084600780c */ /* 0x000fe20000704270 */
[----:B------:R-:W-:Y:S01]  /*3f60*/  IMAD.X R33, R29, 0x1, R61, P2 ;  /* 0x000000011d217824 */ /* 0x000fe200010e063d */
[----:B------:R-:W-:Y:S01]  /*3f70*/  ISETP.GT.AND P2, PT, R4, 0x18, PT ;  /* 0x000000180400780c */ /* 0x000fe20003f44270 */
[----:B------:R-:W-:Y:S01]  /*3f80*/  IMAD.X R23, R27, 0x1, R67, P5 ;  /* 0x000000011b177824 */ /* 0x000fe200028e0643 */
[----:B------:R-:W-:Y:S01]  /*3f90*/  IADD3 R26, P6, R30, R63, RZ ;  /* 0x0000003f1e1a7210 */ /* 0x000fe20007fde0ff */
[-C--:B--2---:R-:W-:Y:S01]  /*3fa0*/  IMAD R5, R36, R14.reuse, RZ ;  /* 0x0000000e24057224 */ /* 0x084fe200078e02ff */
[----:B------:R0:W-:Y:S01]  /*3fb0*/  @P4 STG.E desc[UR16][R32.64], R21 ;  /* 0x0000001520004986 */ /* 0x0001e2000c101910 */
[----:B------:R-:W-:Y:S01]  /*3fc0*/  ISETP.GT.AND P5, PT, R70, RZ, P2 ;  /* 0x000000ff4600720c */ /* 0x000fe200017a4270 */
[-C--:B------:R-:W-:Y:S01]  /*3fd0*/  IMAD R47, R47, R14.reuse, RZ ;  /* 0x0000000e2f2f7224 */ /* 0x080fe200078e02ff */
[----:B------:R-:W-:Y:S01]  /*3fe0*/  IADD3 R24, P4, R28, R65, RZ ;  /* 0x000000411c187210 */ /* 0x000fe20007f9e0ff */
[----:B------:R1:W-:Y:S01]  /*3ff0*/  @P1 STG.E desc[UR16][R22.64], R57 ;  /* 0x0000003916001986 */ /* 0x0003e2000c101910 */
[----:B------:R-:W-:Y:S01]  /*4000*/  ISETP.GT.AND P1, PT, R4, 0x19, PT ;  /* 0x000000190400780c */ /* 0x000fe20003f24270 */
[----:B------:R-:W-:Y:S01]  /*4010*/  IMAD.X R27, R31, 0x1, R61, P6 ;  /* 0x000000011f1b7824 */ /* 0x000fe200030e063d */
[C---:B------:R-:W-:Y:S01]  /*4020*/  ISETP.GT.AND P2, PT, R70.reuse, 0x8, P2 ;  /* 0x000000084600780c */ /* 0x040fe20001744270 */
[----:B------:R-:W-:Y:S01]  /*4030*/  IMAD.X R25, R29, 0x1, R67, P4 ;  /* 0x000000011d197824 */ /* 0x000fe200020e0643 */
[C---:B------:R-:W-:Y:S01]  /*4040*/  ISETP.GT.AND P4, PT, R70.reuse, RZ, P1 ;  /* 0x000000ff4600720c */ /* 0x040fe20000f84270 */
[-C--:B------:R-:W-:Y:S01]  /*4050*/  IMAD R49, R49, R14.reuse, RZ ;  /* 0x0000000e31317224 */ /* 0x080fe200078e02ff */
[----:B------:R-:W-:Y:S01]  /*4060*/  ISETP.GT.AND P1, PT, R70, 0x8, P1 ;  /* 0x000000084600780c */ /* 0x000fe20000f24270 */
[-C--:B0-----:R-:W-:Y:S01]  /*4070*/  IMAD R21, R38, R14.reuse, RZ ;  /* 0x0000000e26157224 */ /* 0x081fe200078e02ff */
[----:B------:R0:W-:Y:S01]  /*4080*/  @P0 STG.E desc[UR16][R24.64], R35 ;  /* 0x0000002318000986 */ /* 0x0001e2000c101910 */
[----:B------:R-:W-:Y:S01]  /*4090*/  IADD3 R28, P0, R32, R63, RZ ;  /* 0x0000003f201c7210 */ /* 0x000fe20007f1e0ff */
[----:B------:R-:W-:-:S02]  /*40a0*/  IMAD R51, R51, R14, RZ ;  /* 0x0000000e33337224 */ /* 0x000fc400078e02ff */
[----:B------:R2:W-:Y:S01]  /*40b0*/  @P5 STG.E desc[UR16][R26.64], R5 ;  /* 0x000000051a005986 */ /* 0x0005e2000c101910 */
[----:B-1----:R-:W-:Y:S01]  /*40c0*/  IADD3 R22, P5, R30, R65, RZ ;  /* 0x000000411e167210 */ /* 0x002fe20007fbe0ff */
[----:B------:R-:W-:Y:S01]  /*40d0*/  IMAD.X R29, R33, 0x1, R61, P0 ;  /* 0x00000001211d7824 */ /* 0x000fe200000e063d */
[----:B------:R-:W-:Y:S01]  /*40e0*/  ISETP.GT.AND P0, PT, R4, 0x20, PT ;  /* 0x000000200400780c */ /* 0x000fe20003f04270 */
[-C--:B------:R-:W-:Y:S01]  /*40f0*/  IMAD R53, R53, R14.reuse, RZ ;  /* 0x0000000e35357224 */ /* 0x080fe200078e02ff */
[----:B------:R-:W-:Y:S01]  /*4100*/  IADD3 R30, P6, R26, R63, RZ ;  /* 0x0000003f1a1e7210 */ /* 0x000fe20007fde0ff */
[--C-:B------:R-:W-:Y:S01]  /*4110*/  IMAD.X R23, R31, 0x1, R67.reuse, P5 ;  /* 0x000000011f177824 */ /* 0x100fe200028e0643 */
[----:B------:R-:W-:Y:S01]  /*4120*/  @P4 STG.E desc[UR16][R28.64], R37 ;  /* 0x000000251c004986 */ /* 0x000fe2000c101910 */
[----:B0-----:R-:W-:Y:S01]  /*4130*/  IADD3 R24, P5, R32, R65, RZ ;  /* 0x0000004120187210 */ /* 0x001fe20007fbe0ff */
[-C--:B------:R-:W-:Y:S01]  /*4140*/  IMAD R35, R48, R14.reuse, RZ ;  /* 0x0000000e30237224 */ /* 0x080fe200078e02ff */
[----:B------:R-:W-:Y:S01]  /*4150*/  ISETP.GT.AND P4, PT, R70, RZ, P0 ;  /* 0x000000ff4600720c */ /* 0x000fe20000784270 */
[----:B------:R0:W-:Y:S01]  /*4160*/  @P2 STG.E desc[UR16][R22.64], R21 ;  /* 0x0000001516002986 */ /* 0x0001e2000c101910 */
[----:B------:R-:W-:Y:S01]  /*4170*/  ISETP.GT.AND P2, PT, R4, 0x21, PT ;  /* 0x000000210400780c */ /* 0x000fe20003f44270 */
[----:B------:R-:W-:Y:S01]  /*4180*/  IMAD.X R25, R33, 0x1, R67, P5 ;  /* 0x0000000121197824 */ /* 0x000fe200028e0643 */
[----:B------:R-:W-:Y:S01]  /*4190*/  ISETP.GT.AND P0, PT, R70, 0x8, P0 ;  /* 0x000000084600780c */ /* 0x000fe20000704270 */
[-C--:B--2---:R-:W-:Y:S01]  /*41a0*/  IMAD R5, R40, R14.reuse, RZ ;  /* 0x0000000e28057224 */ /* 0x084fe200078e02ff */
[----:B------:R-:W-:Y:S01]  /*41b0*/  ISETP.GT.AND P5, PT, R70, RZ, P2 ;  /* 0x000000ff4600720c */ /* 0x000fe200017a4270 */
[----:B------:R-:W-:Y:S01]  /*41c0*/  IMAD.X R31, R27, 0x1, R61, P6 ;  /* 0x000000011b1f7824 */ /* 0x000fe200030e063d */
[----:B------:R1:W-:Y:S01]  /*41d0*/  @P1 STG.E desc[UR16][R24.64], R39 ;  /* 0x0000002718001986 */ /* 0x0003e2000c101910 */
[----:B------:R-:W-:Y:S01]  /*41e0*/  IADD3 R32, P1, R28, R63, RZ ;  /* 0x0000003f1c207210 */ /* 0x000fe20007f3e0ff */
[----:B------:R-:W-:Y:S01]  /*41f0*/  IMAD R55, R55, R14, RZ ;  /* 0x0000000e37377224 */ /* 0x000fe200078e02ff */
[----:B------:R-:W-:-:S02]  /*4200*/  ISETP.GT.AND P2, PT, R70, 0x8, P2 ;  /* 0x000000084600780c */ /* 0x000fc40001744270 */
[----:B------:R2:W-:Y:S01]  /*4210*/  @P4 STG.E desc[UR16][R30.64], R5 ;  /* 0x000000051e004986 */ /* 0x0005e2000c101910 */
[----:B0-----:R-:W-:Y:S01]  /*4220*/  IADD3 R22, P4, R26, R65, RZ ;  /* 0x000000411a167210 */ /* 0x001fe20007f9e0ff */
[----:B------:R-:W-:Y:S01]  /*4230*/  IMAD.X R33, R29, 0x1, R61, P1 ;  /* 0x000000011d217824 */ /* 0x000fe200008e063d */
[----:B------:R-:W-:Y:S01]  /*4240*/  ISETP.GT.AND P1, PT, R4, 0x28, PT ;  /* 0x000000280400780c */ /* 0x000fe20003f24270 */
[-C--:B------:R-:W-:Y:S01]  /*4250*/  IMAD R21, R42, R14.reuse, RZ ;  /* 0x0000000e2a157224 */ /* 0x080fe200078e02ff */
[----:B------:R-:W-:Y:S01]  /*4260*/  IADD3 R26, P6, R30, R63, RZ ;  /* 0x0000003f1e1a7210 */ /* 0x000fe20007fde0ff */
[--C-:B------:R-:W-:Y:S01]  /*4270*/  IMAD.X R23, R27, 0x1, R67.reuse, P4 ;  /* 0x000000011b177824 */ /* 0x100fe200020e0643 */
[----:B------:R-:W-:Y:S01]  /*4280*/  @P5 STG.E desc[UR16][R32.64], R41 ;  /* 0x0000002920005986 */ /* 0x000fe2000c101910 */
[----:B-1----:R-:W-:Y:S02]  /*4290*/  IADD3 R24, P5, R28, R65, RZ ;  /* 0x000000411c187210 */ /* 0x002fe40007fbe0ff */
[----:B------:R-:W-:Y:S01]  /*42a0*/  ISETP.GT.AND P4, PT, R70, RZ, P1 ;  /* 0x000000ff4600720c */ /* 0x000fe20000f84270 */
[----:B------:R0:W-:Y:S01]  /*42b0*/  @P0 STG.E desc[UR16][R22.64], R21 ;  /* 0x0000001516000986 */ /* 0x0001e2000c101910 */
[----:B------:R-:W-:Y:S01]  /*42c0*/  ISETP.GT.AND P0, PT, R4, 0x29, PT ;  /* 0x000000290400780c */ /* 0x000fe20003f04270 */
[----:B------:R-:W-:Y:S01]  /*42d0*/  IMAD.X R25, R29, 0x1, R67, P5 ;  /* 0x000000011d197824 */ /* 0x000fe200028e0643 */
[----:B------:R-:W-:Y:S01]  /*42e0*/  ISETP.GT.AND P1, PT, R70, 0x8, P1 ;  /* 0x000000084600780c */ /* 0x000fe20000f24270 */
[----:B--2---:R-:W-:Y:S01]  /*42f0*/  IMAD R5, R44, R14, RZ ;  /* 0x0000000e2c057224 */ /* 0x004fe200078e02ff */
[----:B------:R-:W-:Y:S01]  /*4300*/  ISETP.GT.AND P5, PT, R70, RZ, P0 ;  /* 0x000000ff4600720c */ /* 0x000fe200007a4270 */
[----:B------:R-:W-:Y:S01]  /*4310*/  IMAD.X R27, R31, 0x1, R61, P6 ;  /* 0x000000011f1b7824 */ /* 0x000fe200030e063d */
[----:B------:R1:W-:Y:S01]  /*4320*/  @P2 STG.E desc[UR16][R24.64], R43 ;  /* 0x0000002b18002986 */ /* 0x0003e2000c101910 */
[----:B------:R-:W-:-:S02]  /*4330*/  IADD3 R28, P2, R32, R63, RZ ;  /* 0x0000003f201c7210 */ /* 0x000fc40007f5e0ff */
[----:B------:R-:W-:Y:S02]  /*4340*/  ISETP.GT.AND P0, PT, R70, 0x8, P0 ;  /* 0x000000084600780c */ /* 0x000fe40000704270 */
[----:B------:R-:W-:Y:S01]  /*4350*/  @P4 STG.E desc[UR16][R26.64], R5 ;  /* 0x000000051a004986 */ /* 0x000fe2000c101910 */
[----:B0-----:R-:W-:Y:S01]  /*4360*/  IADD3 R22, P4, R30, R65, RZ ;  /* 0x000000411e167210 */ /* 0x001fe20007f9e0ff */
[----:B------:R-:W-:Y:S01]  /*4370*/  IMAD.X R29, R33, 0x1, R61, P2 ;  /* 0x00000001211d7824 */ /* 0x000fe200010e063d */
[----:B------:R-:W-:Y:S01]  /*4380*/  ISETP.GT.AND P2, PT, R4, 0x30, PT ;  /* 0x000000300400780c */ /* 0x000fe20003f44270 */
[----:B------:R-:W-:Y:S01]  /*4390*/  IMAD R21, R46, R14, RZ ;  /* 0x0000000e2e157224 */ /* 0x000fe200078e02ff */
[----:B------:R-:W-:Y:S01]  /*43a0*/  IADD3 R30, P6, R26, R63, RZ ;  /* 0x0000003f1a1e7210 */ /* 0x000fe20007fde0ff */
[----:B------:R-:W-:Y:S01]  /*43b0*/  IMAD.X R23, R31, 0x1, R67, P4 ;  /* 0x000000011f177824 */ /* 0x000fe200020e0643 */
[----:B------:R-:W-:Y:S01]  /*43c0*/  @P5 STG.E desc[UR16][R28.64], R45 ;  /* 0x0000002d1c005986 */ /* 0x000fe2000c101910 */
[----:B-1----:R-:W-:-:S02]  /*43d0*/  IADD3 R24, P5, R32, R65, RZ ;  /* 0x0000004120187210 */ /* 0x002fc40007fbe0ff */
[----:B------:R-:W-:Y:S01]  /*43e0*/  ISETP.GT.AND P4, PT, R70, RZ, P2 ;  /* 0x000000ff4600720c */ /* 0x000fe20001784270 */
[----:B------:R0:W-:Y:S01]  /*43f0*/  @P1 STG.E desc[UR16][R22.64], R21 ;  /* 0x0000001516001986 */ /* 0x0001e2000c101910 */
[----:B------:R-:W-:Y:S01]  /*4400*/  ISETP.GT.AND P1, PT, R4, 0x31, PT ;  /* 0x000000310400780c */ /* 0x000fe20003f24270 */
[----:B------:R-:W-:Y:S02]  /*4410*/  IMAD.X R25, R33, 0x1, R67, P5 ;  /* 0x0000000121197824 */ /* 0x000fe400028e0643 */
[----:B------:R-:W-:Y:S01]  /*4420*/  IMAD.X R31, R27, 0x1, R61, P6 ;  /* 0x000000011b1f7824 */ /* 0x000fe200030e063d */
[C---:B------:R-:W-:Y:S02]  /*4430*/  ISETP.GT.AND P5, PT, R70.reuse, RZ, P1 ;  /* 0x000000ff4600720c */ /* 0x040fe40000fa4270 */
[----:B------:R1:W-:Y:S01]  /*4440*/  @P0 STG.E desc[UR16][R24.64], R47 ;  /* 0x0000002f18000986 */ /* 0x0003e2000c101910 */
[----:B------:R-:W-:Y:S02]  /*4450*/  ISETP.GT.AND P6, PT, R70, 0x8, P2 ;  /* 0x000000084600780c */ /* 0x000fe400017c4270 */
[----:B------:R-:W-:-:S02]  /*4460*/  IADD3 R32, P0, R28, R63, RZ ;  /* 0x0000003f1c207210 */ /* 0x000fc40007f1e0ff */
[-C--:B0-----:R-:W-:Y:S01]  /*4470*/  IADD3 R22, P2, R26, R65.reuse, RZ ;  /* 0x000000411a167210 */ /* 0x081fe20007f5e0ff */
[----:B------:R0:W-:Y:S01]  /*4480*/  @P4 STG.E desc[UR16][R30.64], R35 ;  /* 0x000000231e004986 */ /* 0x0001e2000c101910 */
[----:B------:R-:W-:Y:S01]  /*4490*/  IMAD R21, R50, R14, RZ ;  /* 0x0000000e32157224 */ /* 0x000fe200078e02ff */
[----:B------:R-:W-:Y:S01]  /*44a0*/  ISETP.GT.AND P1, PT, R70, 0x8, P1 ;  /* 0x000000084600780c */ /* 0x000fe20000f24270 */
[----:B------:R-:W-:Y:S01]  /*44b0*/  IMAD.X R33, R29, 0x1, R61, P0 ;  /* 0x000000011d217824 */ /* 0x000fe200000e063d */
[C---:B------:R-:W-:Y:S01]  /*44c0*/  ISETP.GT.AND P0, PT, R4.reuse, 0x38, PT ;  /* 0x000000380400780c */ /* 0x040fe20003f04270 */
[----:B------:R-:W-:Y:S01]  /*44d0*/  IMAD.X R23, R27, 0x1, R67, P2 ;  /* 0x000000011b177824 */ /* 0x000fe200010e0643 */
[----:B------:R-:W-:Y:S02]  /*44e0*/  ISETP.GT.AND P2, PT, R4, 0x39, PT ;  /* 0x000000390400780c */ /* 0x000fe40003f44270 */
[----:B------:R-:W-:Y:S01]  /*44f0*/  IADD3 R4, P4, R28, R65, RZ ;  /* 0x000000411c047210 */ /* 0x000fe20007f9e0ff */
[----:B------:R-:W-:Y:S01]  /*4500*/  @P5 STG.E desc[UR16][R32.64], R49 ;  /* 0x0000003120005986 */ /* 0x000fe2000c101910 */
[----:B-1----:R-:W-:-:S03]  /*4510*/  IADD3 R24, P5, R30, R63, RZ ;  /* 0x0000003f1e187210 */ /* 0x002fc60007fbe0ff */
[----:B------:R-:W-:Y:S01]  /*4520*/  IMAD.X R5, R29, 0x1, R67, P4 ;  /* 0x000000011d057824 */ /* 0x000fe200020e0643 */
[----:B------:R-:W-:Y:S01]  /*4530*/  IADD3 R28, P4, R30, R65, RZ ;  /* 0x000000411e1c7210 */ /* 0x000fe20007f9e0ff */
[----:B------:R1:W-:Y:S01]  /*4540*/  @P6 STG.E desc[UR16][R22.64], R21 ;  /* 0x0000001516006986 */ /* 0x0003e2000c101910 */
[C---:B------:R-:W-:Y:S01]  /*4550*/  IMAD.X R25, R31.reuse, 0x1, R61, P5 ;  /* 0x000000011f197824 */ /* 0x040fe200028e063d */
[----:B------:R-:W-:Y:S02]  /*4560*/  ISETP.GT.AND P6, PT, R70, RZ, P0 ;  /* 0x000000ff4600720c */ /* 0x000fe400007c4270 */
[----:B------:R-:W-:Y:S01]  /*4570*/  IADD3 R26, P5, R32, R63, RZ ;  /* 0x0000003f201a7210 */ /* 0x000fe20007fbe0ff */
[----:B------:R-:W-:Y:S01]  /*4580*/  IMAD.X R29, R31, 0x1, R67, P4 ;  /* 0x000000011f1d7824 */ /* 0x000fe200020e0643 */
[----:B------:R-:W-:Y:S01]  /*4590*/  ISETP.GT.AND P4, PT, R70, RZ, P2 ;  /* 0x000000ff4600720c */ /* 0x000fe20001784270 */
[-C--:B0-----:R-:W-:Y:S01]  /*45a0*/  IMAD R31, R54, R14.reuse, RZ ;  /* 0x0000000e361f7224 */ /* 0x081fe200078e02ff */
[C---:B------:R-:W-:Y:S01]  /*45b0*/  ISETP.GT.AND P0, PT, R70.reuse, 0x8, P0 ;  /* 0x000000084600780c */ /* 0x040fe20000704270 */
[----:B------:R-:W-:Y:S01]  /*45c0*/  IMAD.X R27, R33, 0x1, R61, P5 ;  /* 0x00000001211b7824 */ /* 0x000fe200028e063d */
[----:B------:R-:W-:Y:S01]  /*45d0*/  ISETP.GT.AND P2, PT, R70, 0x8, P2 ;  /* 0x000000084600780c */ /* 0x000fe20001744270 */
[----:B------:R0:W-:Y:S01]  /*45e0*/  @P1 STG.E desc[UR16][R4.64], R51 ;  /* 0x0000003304001986 */ /* 0x0001e2000c101910 */
[----:B-1----:R-:W-:Y:S01]  /*45f0*/  IADD3 R22, P5, R32, R65, RZ ;  /* 0x0000004120167210 */ /* 0x002fe20007fbe0ff */
[----:B------:R-:W-:-:S04]  /*4600*/  IMAD R21, R52, R14, RZ ;  /* 0x0000000e34157224 */ /* 0x000fc800078e02ff */
[----:B------:R-:W-:Y:S01]  /*4610*/  IMAD.X R23, R33, 0x1, R67, P5 ;  /* 0x0000000121177824 */ /* 0x000fe200028e0643 */
[----:B------:R0:W-:Y:S04]  /*4620*/  @P6 STG.E desc[UR16][R24.64], R21 ;  /* 0x0000001518006986 */ /* 0x0001e8000c101910 */
[----:B------:R0:W-:Y:S04]  /*4630*/  @P4 STG.E desc[UR16][R26.64], R53 ;  /* 0x000000351a004986 */ /* 0x0001e8000c101910 */
[----:B------:R0:W-:Y:S04]  /*4640*/  @P0 STG.E desc[UR16][R28.64], R31 ;  /* 0x0000001f1c000986 */ /* 0x0001e8000c101910 */
[----:B------:R0:W-:Y:S02]  /*4650*/  @P2 STG.E desc[UR16][R22.64], R55 ;  /* 0x0000003716002986 */ /* 0x0001e4000c101910 */
.L_x_90:
[----:B------:R-:W-:Y:S05]  /*4660*/  BSYNC B0 ;  /* 0x0000000000007941 */ /* 0x000fea0003800000 */
.L_x_30:
[C---:B------:R-:W-:Y:S01]  /*4670*/  LEA R2, P0, R8.reuse, R2, 0x1 ;  /* 0x0000000208027211 */ /* 0x040fe200078008ff */
[----:B------:R-:W-:Y:S01]  /*4680*/  ULDC.64 UR8, c[0x0][0x750] ;  /* 0x0001d40000087ab9 */ /* 0x000fe20000000a00 */
[----:B0-----:R-:W-:Y:S01]  /*4690*/  IMAD.U32 R4, RZ, RZ, UR13 ;  /* 0x0000000dff047e24 */ /* 0x001fe2000f8e00ff */
[----:B------:R-:W-:Y:S01]  /*46a0*/  PRMT R21, RZ, 0x7610, R21 ;  /* 0x00007610ff157816 */ /* 0x000fe20000000015 */
[----:B------:R-:W-:Y:S01]  /*46b0*/  IMAD.MOV.U32 R6, RZ, RZ, -0x1 ;  /* 0xffffffffff067424 */ /* 0x000fe200078e00ff */
[----:B------:R-:W-:Y:S01]  /*46c0*/  LEA.HI.X R3, R8, R3, R0, 0x1, P0 ;  /* 0x0000000308037211 */ /* 0x000fe200000f0c00 */
[----:B------:R0:W-:Y:S01]  /*46d0*/  SYNCS.ARRIVE.TRANS64.A1T0 RZ, [R4+UR20], RZ ;  /* 0x000000ff04ff79a7 */ /* 0x0001e20008100014 */
[----:B------:R-:W-:Y:S01]  /*46e0*/  ISETP.GE.U32.AND P0, PT, R2, UR8, PT ;  /* 0x0000000802007c0c */ /* 0x000fe2000bf06070 */
[----:B------:R-:W-:-:S03]  /*46f0*/  IMAD.MOV.U32 R5, RZ, RZ, -0x1 ;  /* 0xffffffffff057424 */ /* 0x000fc600078e00ff */
[----:B------:R-:W-:Y:S01]  /*4700*/  ISETP.GE.U32.AND.EX P0, PT, R3, UR9, PT, P0 ;  /* 0x0000000903007c0c */ /* 0x000fe2000bf06100 */
[----:B0-----:R-:W-:-:S12]  /*4710*/  IMAD.MOV.U32 R4, RZ, RZ, -0x1 ;  /* 0xffffffffff047424 */ /* 0x001fd800078e00ff */
[----:B------:R-:W-:Y:S05]  /*4720*/  @P0 BRA `(.L_x_91) ;  /* 0x0000000400640947 */ /* 0x000fea0003800000 */
[----:B------:R-:W0:Y:S01]  /*4730*/  S2R R32, SR_CTAID.X ;  /* 0x0000000000207919 */ /* 0x000e220000002500 */
[----:B------:R-:W1:Y:S01]  /*4740*/  LDC.64 R26, c[0x0][0x728] ;  /* 0x0001ca00ff1a7b82 */ /* 0x000e620000000a00 */
[----:B------:R-:W-:Y:S01]  /*4750*/  ULDC UR8, c[0x0][0x150] ;  /* 0x0000540000087ab9 */ /* 0x000fe20000000800 */
[----:B------:R-:W-:Y:S01]  /*4760*/  IMAD.MOV.U32 R24, RZ, RZ, R2 ;  /* 0x000000ffff187224 */ /* 0x000fe200078e0002 */
[----:B------:R-:W0:Y:S01]  /*4770*/  S2R R34, SR_CTAID.Y ;  /* 0x0000000000227919 */ /* 0x000e220000002600 */
[----:B------:R-:W-:-:S04]  /*4780*/  IMAD.MOV.U32 R25, RZ, RZ, R3 ;  /* 0x000000ffff197224 */ /* 0x000fc800078e0003 */
[----:B------:R-:W3:Y:S08]  /*4790*/  LDC R35, c[0x0][0x144] ;  /* 0x00005100ff237b82 */ /* 0x000ef00000000800 */
[----:B------:R-:W3:Y:S08]  /*47a0*/  LDC R6, c[0x0][0x730] ;  /* 0x0001cc00ff067b82 */ /* 0x000ef00000000800 */
[----:B--2---:R-:W2:Y:S01]  /*47b0*/  LDC.64 R30, c[0x0][0x720] ;  /* 0x0001c800ff1e7b82 */ /* 0x004ea20000000a00 */
[----:B-1----:R-:W-:-:S04]  /*47c0*/  ISETP.NE.U32.AND P0, PT, R26, RZ, PT ;  /* 0x000000ff1a00720c */ /* 0x002fc80003f05070 */
[----:B------:R-:W-:Y:S02]  /*47d0*/  ISETP.NE.AND.EX P0, PT, R27, RZ, PT, P0 ;  /* 0x000000ff1b00720c */ /* 0x000fe40003f05300 */
[----:B0-----:R-:W-:-:S05]  /*47e0*/  I2FP.F32.U32 R4, R32 ;  /* 0x0000002000047245 */ /* 0x001fca0000201000 */
[----:B------:R-:W-:-:S04]  /*47f0*/  FMUL R4, R4, UR8 ;  /* 0x0000000804047c20 */ /* 0x000fc80008400000 */
[----:B------:R0:W1:Y:S02]  /*4800*/  F2I.U32.TRUNC.NTZ R33, R4 ;  /* 0x0000000400217305 */ /* 0x000064000020f000 */
[----:B---3--:R-:W-:Y:S05]  /*4810*/  @!P0 BRA `(.L_x_92) ;  /* 0x0000000000288947 */ /* 0x008fea0003800000 */
[----:B------:R-:W3:Y:S02]  /*4820*/  LDC R5, c[0x0][0x734] ;  /* 0x0001cd00ff057b82 */ /* 0x000ee40000000800 */
[----:B---3--:R-:W-:-:S05]  /*4830*/  IADD3 R21, P0, R2, R5, RZ ;  /* 0x0000000502157210 */ /* 0x008fca0007f1e0ff */
[----:B------:R-:W-:-:S04]  /*4840*/  IMAD.X R29, RZ, RZ, R3, P0 ;  /* 0x000000ffff1d7224 */ /* 0x000fc800000e0603 */
[----:B0-----:R-:W-:-:S04]  /*4850*/  IMAD.WIDE.U32 R4, R29, R26, RZ ;  /* 0x0000001a1d047225 */ /* 0x001fc800078e00ff */
[----:B------:R-:W-:-:S04]  /*4860*/  IMAD.WIDE.U32 R22, P0, R21, R27, R4 ;  /* 0x0000001b15167225 */ /* 0x000fc80007800004 */
[----:B------:R-:W-:-:S04]  /*4870*/  IMAD.WIDE.U32 R4, R21, R26, RZ ;  /* 0x0000001a15047225 */ /* 0x000fc800078e00ff */
[----:B------:R-:W-:Y:S01]  /*4880*/  IMAD.X R25, RZ, RZ, RZ, P0 ;  /* 0x000000ffff197224 */ /* 0x000fe200000e06ff */
[----:B------:R-:W-:Y:S01]  /*4890*/  IADD3 RZ, P0, R5, R22, RZ ;  /* 0x0000001605ff7210 */ /* 0x000fe20007f1e0ff */
[----:B------:R-:W-:-:S04]  /*48a0*/  IMAD.MOV.U32 R24, RZ, RZ, R23 ;  /* 0x000000ffff187224 */ /* 0x000fc800078e0017 */
[----:B------:R-:W-:-:S08]  /*48b0*/  IMAD.WIDE.U32.X R24, R29, R27, R24, P0 ;  /* 0x0000001b1d187225 */ /* 0x000fd000000e0418 */
.L_x_92:
[----:B------:R-:W3:Y:S01]  /*48c0*/  LDC.64 R38, c[0x0][0x740] ;  /* 0x0001d000ff267b82 */ /* 0x000ee20000000a00 */
[-C--:B------:R-:W-:Y:S01]  /*48d0*/  SHF.R.U64 R28, R24, R6.reuse, R25 ;  /* 0x00000006181c7219 */ /* 0x080fe20000001219 */
[----:B-1----:R-:W-:Y:S01]  /*48e0*/  IMAD.MOV R33, RZ, RZ, -R33 ;  /* 0x000000ffff217224 */ /* 0x002fe200078e0a21 */
[----:B0-----:R-:W-:Y:S01]  /*48f0*/  SHF.R.U32.HI R4, RZ, R6, R25 ;  /* 0x00000006ff047219 */ /* 0x001fe20000011619 */
[----:B------:R-:W-:Y:S01]  /*4900*/  ULDC UR8, c[0x0][0x154] ;  /* 0x0000550000087ab9 */ /* 0x000fe20000000800 */
[----:B------:R-:W-:Y:S01]  /*4910*/  IADD3 R21, P0, RZ, -R28, RZ ;  /* 0x8000001cff157210 */ /* 0x000fe20007f1e0ff */
[----:B------:R-:W-:Y:S02]  /*4920*/  IMAD R33, R35, R33, R32 ;  /* 0x0000002123217224 */ /* 0x000fe400078e0220 */
[----:B------:R-:W0:Y:S01]  /*4930*/  LDC R22, c[0x0][0x718] ;  /* 0x0001c600ff167b82 */ /* 0x000e220000000800 */
[----:B------:R-:W-:Y:S02]  /*4940*/  IMAD.MOV.U32 R23, RZ, RZ, -0x1 ;  /* 0xffffffffff177424 */ /* 0x000fe400078e00ff */
[----:B------:R-:W-:-:S02]  /*4950*/  IMAD.X R5, RZ, RZ, ~R4, P0 ;  /* 0x000000ffff057224 */ /* 0x000fc400000e0e04 */
[----:B------:R-:W-:Y:S02]  /*4960*/  IMAD.MOV.U32 R25, RZ, RZ, 0x1 ;  /* 0x00000001ff197424 */ /* 0x000fe400078e00ff */
[-C--:B--2---:R-:W-:Y:S01]  /*4970*/  IMAD R6, R5, R30.reuse, RZ ;  /* 0x0000001e05067224 */ /* 0x084fe200078e02ff */
[----:B------:R-:W1:Y:S01]  /*4980*/  LDC R24, c[0x0][0x708] ;  /* 0x0001c200ff187b82 */ /* 0x000e620000000800 */
[----:B------:R-:W-:-:S04]  /*4990*/  IMAD.WIDE.U32 R4, R21, R30, R2 ;  /* 0x0000001e15047225 */ /* 0x000fc800078e0002 */
[----:B------:R-:W-:Y:S01]  /*49a0*/  IMAD R21, R21, R31, R6 ;  /* 0x0000001f15157224 */ /* 0x000fe200078e0206 */
[----:B------:R-:W-:Y:S02]  /*49b0*/  I2FP.F32.U32 R6, R34 ;  /* 0x0000002200067245 */ /* 0x000fe40000201000 */
[----:B------:R-:W2:Y:S01]  /*49c0*/  LDC R36, c[0x0][0x758] ;  /* 0x0001d600ff247b82 */ /* 0x000ea20000000800 */
[----:B------:R-:W-:Y:S01]  /*49d0*/  IMAD.IADD R5, R5, 0x1, R21 ;  /* 0x0000000105057824 */ /* 0x000fe200078e0215 */
[----:B---3--:R-:W-:Y:S01]  /*49e0*/  ISETP.NE.U32.AND P0, PT, R38, RZ, PT ;  /* 0x000000ff2600720c */ /* 0x008fe20003f05070 */
[----:B------:R-:W-:-:S03]  /*49f0*/  FMUL R21, R6, UR8 ;  /* 0x0000000806157c20 */ /* 0x000fc60008400000 */
[----:B------:R-:W-:Y:S01]  /*4a00*/  ISETP.NE.AND.EX P0, PT, R39, RZ, PT, P0 ;  /* 0x000000ff2700720c */ /* 0x000fe20003f05300 */
[----:B------:R3:W2:Y:S01]  /*4a10*/  F2I.U32.TRUNC.NTZ R29, R21 ;  /* 0x00000015001d7305 */ /* 0x0006a2000020f000 */
[----:B------:R-:W3:Y:S01]  /*4a20*/  LDC R31, c[0x0][0x148] ;  /* 0x00005200ff1f7b82 */ /* 0x000ee20000000800 */
[-CC-:B0-----:R-:W-:Y:S02]  /*4a30*/  SHF.R.U64 R26, R4, R22.reuse, R5.reuse ;  /* 0x00000016041a7219 */ /* 0x181fe40000001205 */
[----:B------:R-:W-:-:S05]  /*4a40*/  SHF.R.U32.HI R5, RZ, R22, R5 ;  /* 0x00000016ff057219 */ /* 0x000fca0000011605 */
[----:B------:R-:W0:Y:S01]  /*4a50*/  LDC R32, c[0x0][0x700] ;  /* 0x0001c000ff207b82 */ /* 0x000e220000000800 */
[-CC-:B-1----:R-:W-:Y:S02]  /*4a60*/  SHF.R.U64 R6, R26, R24.reuse, R5.reuse ;  /* 0x000000181a067219 */ /* 0x182fe40000001205 */
[----:B------:R-:W-:-:S05]  /*4a70*/  SHF.R.U32.HI R5, RZ, R24, R5 ;  /* 0x00000018ff057219 */ /* 0x000fca0000011605 */
[----:B------:R-:W1:Y:S01]  /*4a80*/  LDC R37, c[0x0][0x748] ;  /* 0x0001d200ff257b82 */ /* 0x000e620000000800 */
[-CC-:B--2---:R-:W-:Y:S02]  /*4a90*/  SHF.R.U64 R30, R6, R36.reuse, R5.reuse ;  /* 0x00000024061e7219 */ /* 0x184fe40000001205 */
[-C--:B------:R-:W-:Y:S02]  /*4aa0*/  SHF.L.U32 R23, R23, R36.reuse, RZ ;  /* 0x0000002417177219 */ /* 0x080fe400000006ff */
[-C--:B------:R-:W-:Y:S01]  /*4ab0*/  SHF.R.U32.HI R5, RZ, R36.reuse, R5 ;  /* 0x00000024ff057219 */ /* 0x080fe20000011605 */
[----:B------:R-:W-:Y:S01]  /*4ac0*/  IMAD.MOV.U32 R4, RZ, RZ, R30 ;  /* 0x000000ffff047224 */ /* 0x000fe200078e001e */
[----:B------:R-:W-:Y:S01]  /*4ad0*/  SHF.L.U32 R36, R25, R36, RZ ;  /* 0x0000002419247219 */ /* 0x000fe200000006ff */
[----:B------:R-:W2:Y:S01]  /*4ae0*/  LDC R40, c[0x0][0x738] ;  /* 0x0001ce00ff287b82 */ /* 0x000ea20000000800 */
[----:B------:R-:W-:-:S07]  /*4af0*/  LOP3.LUT R35, RZ, R23, RZ, 0x33, !PT ;  /* 0x00000017ff237212 */ /* 0x000fce00078e33ff */
[----:B------:R-:W0:Y:S01]  /*4b00*/  LDC R41, c[0x0][0x710] ;  /* 0x0001c400ff297b82 */ /* 0x000e220000000800 */
[----:B------:R-:W-:Y:S05]  /*4b10*/  @!P0 BRA `(.L_x_93) ;  /* 0x0000000000288947 */ /* 0x000fea0003800000 */
[----:B---3--:R-:W3:Y:S02]  /*4b20*/  LDC R21, c[0x0][0x74c] ;  /* 0x0001d300ff157b82 */ /* 0x008ee40000000800 */
        /* <DEDUP_REMOVED lines=9> */
.L_x_93:
[----:B-1----:R-:W-:Y:S01]  /*4bc0*/  SHF.R.U64 R4, R4, R37, R5 ;  /* 0x0000002504047219 */ /* 0x002fe20000001205 */
[----:B0-----:R-:W-:Y:S01]  /*4bd0*/  VIADD R23, R32, 0xffffffff ;  /* 0xffffffff20177836 */ /* 0x001fe20000000000 */
[----:B---3--:R-:W-:Y:S01]  /*4be0*/  LOP3.LUT R21, R6, R35, RZ, 0xc0, !PT ;  /* 0x0000002306157212 */ /* 0x008fe200078ec0ff */
[----:B------:R-:W-:Y:S02]  /*4bf0*/  IMAD.MOV R29, RZ, RZ, -R29 ;  /* 0x000000ffff1d7224 */ /* 0x000fe400078e0a1d */
[----:B------:R-:W-:Y:S02]  /*4c00*/  IMAD.MOV R5, RZ, RZ, -R4 ;  /* 0x000000ffff057224 */ /* 0x000fe400078e0a04 */
[----:B------:R-:W-:Y:S01]  /*4c10*/  IMAD R6, R36, R4, R21 ;  /* 0x0000000424067224 */ /* 0x000fe200078e0215 */
[----:B------:R-:W-:Y:S01]  /*4c20*/  LOP3.LUT R21, R26, R23, RZ, 0xc0, !PT ;  /* 0x000000171a157212 */ /* 0x000fe200078ec0ff */
[----:B------:R-:W-:Y:S02]  /*4c30*/  @P3 IMAD R33, R31, R29, R34 ;  /* 0x0000001d1f213224 */ /* 0x000fe400078e0222 */
[----:B--2---:R-:W-:-:S02]  /*4c40*/  IMAD R4, R5, R40, R30 ;  /* 0x0000002805047224 */ /* 0x004fc400078e021e */
[----:B------:R-:W-:Y:S02]  /*4c50*/  IMAD R6, R6, R41, R33 ;  /* 0x0000002906067224 */ /* 0x000fe400078e0221 */
[----:B------:R-:W-:Y:S02]  /*4c60*/  IMAD R5, R4, R32, R21 ;  /* 0x0000002004057224 */ /* 0x000fe400078e0215 */
[----:B------:R-:W-:-:S03]  /*4c70*/  IMAD.MOV.U32 R22, RZ, RZ, 0x1 ;  /* 0x00000001ff167424 */ /* 0x000fc600078e00ff */
[----:B------:R-:W-:Y:S02]  /*4c80*/  SEL R4, R5, R6, !P3 ;  /* 0x0000000605047207 */ /* 0x000fe40005800000 */
[----:B------:R-:W-:Y:S01]  /*4c90*/  SEL R6, R6, R5, !P3 ;  /* 0x0000000506067207 */ /* 0x000fe20005800000 */
[----:B------:R-:W-:Y:S01]  /*4ca0*/  IMAD.MOV.U32 R5, RZ, RZ, R28 ;  /* 0x000000ffff057224 */ /* 0x000fe200078e001c */
[----:B------:R-:W-:-:S07]  /*4cb0*/  PRMT R21, R22, 0x7610, R21 ;  /* 0x0000761016157816 */ /* 0x000fce0000000015 */
.L_x_91:
[----:B------:R-:W-:Y:S02]  /*4cc0*/  LOP3.LUT P0, RZ, R21, 0xff, RZ, 0xc0, !PT ;  /* 0x000000ff15ff7812 */ /* 0x000fe4000780c0ff */
[----:B------:R-:W-:-:S11]  /*4cd0*/  LOP3.LUT R69, R69, 0x1, RZ, 0x3c, !PT ;  /* 0x0000000145457812 */ /* 0x000fd600078e3cff */
[----:B------:R-:W-:Y:S05]  /*4ce0*/  @P0 BRA `(.L_x_94) ;  /* 0xffffffcc00140947 */ /* 0x000fea000383ffff */
[----:B------:R-:W-:Y:S05]  /*4cf0*/  EXIT ;  /* 0x000000000000794d */ /* 0x000fea0003800000 */
.L_x_18:
[----:B------:R-:W-:-:S08]  /*4d00*/  ISETP.NE.AND P0, PT, R22, RZ, PT ;  /* 0x000000ff1600720c */ /* 0x000fd00003f05270 */
[----:B--23-5:R-:W0:-:S00]  /*4d10*/  USETMAXREG.DEALLOC.CTAPOOL 0x28 ;  /* 0x00000028000079c8 */ /* 0x02ce0000080e0500 */
[----:B------:R-:W-:Y:S05]  /*4d20*/  @P0 EXIT ;  /* 0x000000000000094d */ /* 0x000fea0003800000 */
[----:B0-----:R-:W-:Y:S01]  /*4d30*/  LOP3.LUT P0, RZ, R18, 0xff, RZ, 0xc0, !PT ;  /* 0x000000ff12ff7812 */ /* 0x001fe2000780c0ff */
[----:B------:R-:W-:Y:S02]  /*4d40*/  IMAD.MOV.U32 R12, RZ, RZ, 0x1 ;  /* 0x00000001ff0c7424 */ /* 0x000fe400078e00ff */
[----:B------:R-:W-:-:S10]  /*4d50*/  IMAD.MOV.U32 R13, RZ, RZ, RZ ;  /* 0x000000ffff0d7224 */ /* 0x000fd400078e00ff */
[----:B------:R-:W-:Y:S05]  /*4d60*/  @!P0 BRA `(.L_x_95) ;  /* 0x0000000c00688947 */ /* 0x000fea0003800000 */
[----:B------:R-:W0:Y:S01]  /*4d70*/  S2R R17, SR_CgaCtaId ;  /* 0x0000000000117919 */ /* 0x000e220000008800 */
[----:B------:R-:W-:Y:S01]  /*4d80*/  LOP3.LUT P0, RZ, R10, 0x1f, RZ, 0xc0, !PT ;  /* 0x0000001f0aff7812 */ /* 0x000fe2000780c0ff */
[----:B------:R-:W-:Y:S01]  /*4d90*/  ULDC UR5, c[0x0][0x758] ;  /* 0x0001d60000057ab9 */ /* 0x000fe20000000800 */
[----:B------:R-:W-:Y:S01]  /*4da0*/  UMOV UR7, 0xffffffff ;  /* 0xffffffff00077882 */ /* 0x000fe20000000000 */
[----:B------:R-:W-:Y:S01]  /*4db0*/  BSSY B0, `(.L_x_95) ;  /* 0x00000d5000007945 */ /* 0x000fe20003800000 */
[----:B------:R-:W-:Y:S01]  /*4dc0*/  USHF.L.U32 UR7, UR7, UR5, URZ ;  /* 0x0000000507077299 */ /* 0x000fe2000800063f */
[C---:B------:R-:W-:Y:S01]  /*4dd0*/  ISETP.NE.AND P2, PT, R11.reuse, RZ, PT ;  /* 0x000000ff0b00720c */ /* 0x040fe20003f45270 */
[----:B------:R-:W-:Y:S01]  /*4de0*/  IMAD.MOV.U32 R15, RZ, RZ, 0x1 ;  /* 0x00000001ff0f7424 */ /* 0x000fe200078e00ff */
[----:B------:R-:W-:Y:S01]  /*4df0*/  ISETP.NE.OR P0, PT, R11, RZ, !P0 ;  /* 0x000000ff0b00720c */ /* 0x000fe20004705670 */
[----:B------:R-:W-:Y:S01]  /*4e00*/  IMAD.MOV.U32 R12, RZ, RZ, 0x1 ;  /* 0x00000001ff0c7424 */ /* 0x000fe200078e00ff */
[----:B------:R-:W-:Y:S01]  /*4e10*/  LOP3.LUT R14, R7, 0x2, RZ, 0xfc, !PT ;  /* 0x00000002070e7812 */ /* 0x000fe200078efcff */
[----:B------:R-:W-:Y:S01]  /*4e20*/  IMAD.MOV.U32 R13, RZ, RZ, RZ ;  /* 0x000000ffff0d7224 */ /* 0x000fe200078e00ff */
[----:B------:R-:W-:Y:S01]  /*4e30*/  ULDC UR4, c[0x0][0x700] ;  /* 0x0001c00000047ab9 */ /* 0x000fe20000000800 */
[----:B------:R-:W-:Y:S01]  /*4e40*/  UMOV UR8, 0x1 ;  /* 0x0000000100087882 */ /* 0x000fe20000000000 */
[----:B------:R-:W-:-:S02]  /*4e50*/  UIADD3 UR29, UR6, 0x1, URZ ;  /* 0x00000001061d7890 */ /* 0x000fc4000fffe03f */
[----:B------:R-:W-:Y:S02]  /*4e60*/  UIADD3 UR4, UR4, -0x1, URZ ;  /* 0xffffffff04047890 */ /* 0x000fe4000fffe03f */
[----:B------:R-:W-:Y:S02]  /*4e70*/  USHF.L.U32 UR5, UR8, UR5, URZ ;  /* 0x0000000508057299 */ /* 0x000fe4000800063f */
[----:B------:R-:W-:Y:S01]  /*4e80*/  ULOP3.LUT UR7, URZ, UR7, URZ, 0x33, !UPT ;  /* 0x000000073f077292 */ /* 0x000fe2000f8e333f */
[----:B------:R-:W-:Y:S01]  /*4e90*/  ULDC.64 UR32, c[0x0][0x198] ;  /* 0x0000660000207ab9 */ /* 0x000fe20000000a00 */
[C---:B0-----:R-:W-:Y:S02]  /*4ea0*/  IMAD.SHL.U32 R10, R17.reuse, 0x1000, RZ ;  /* 0x00001000110a7824 */ /* 0x041fe400078e00ff */
[----:B------:R-:W-:-:S03]  /*4eb0*/  IMAD.SHL.U32 R17, R17, 0x20, RZ ;  /* 0x0000002011117824 */ /* 0x000fc600078e00ff */
[----:B------:R-:W-:Y:S02]  /*4ec0*/  LOP3.LUT R10, R10, 0x1000, RZ, 0xc0, !PT ;  /* 0x000010000a0a7812 */ /* 0x000fe400078ec0ff */
[----:B------:R-:W-:-:S03]  /*4ed0*/  LOP3.LUT R17, R17, 0x20, RZ, 0xc0, !PT ;  /* 0x0000002011117812 */ /* 0x000fc600078ec0ff */
[----:B------:R-:W-:-:S07]  /*4ee0*/  VIADD R16, R10, 0x11200 ;  /* 0x000112000a107836 */ /* 0x000fce0000000000 */
.L_x_107:
[----:B------:R-:W-:-:S03]  /*4ef0*/  UMOV UR8, 0xffffffff ;  /* 0xffffffff00087882 */ /* 0x000fc60000000000 */
[----:B------:R-:W-:Y:S05]  /*4f00*/  BRA.DIV UR8, `(.L_x_96) ;  /* 0x0000001608dc7947 */ /* 0x000fea000b800000 */
[----:B------:R-:W-:-:S13]  /*4f10*/  ELECT P1, URZ, PT ;  /* 0x00000000003f782f */ /* 0x000fda0003820000 */
.L_x_133:
[----:B------:R-:W0:Y:S01]  /*4f20*/  LDC R10, c[0x0][0x604] ;  /* 0x00018100ff0a7b82 */ /* 0x000e220000000800 */
[----:B------:R-:W-:Y:S01]  /*4f30*/  BSSY B1, `(.L_x_97) ;  /* 0x0000048000017945 */ /* 0x000fe20003800000 */
[----:B0-----:R-:W-:-:S13]  /*4f40*/  ISETP.LT.OR P1, PT, R10, 0x1, !P1 ;  /* 0x000000010a00780c */ /* 0x001fda0004f21670 */
[----:B------:R-:W-:Y:S05]  /*4f50*/  @P1 BRA `(.L_x_98) ;  /* 0x0000000400141947 */ /* 0x000fea0003800000 */
[----:B------:R-:W-:Y:S02]  /*4f60*/  IMAD R20, R4, 0x40, R17 ;  /* 0x0000004004147824 */ /* 0x000fe400078e0211 */
[----:B------:R-:W-:Y:S02]  /*4f70*/  IMAD.SHL.U32 R26, R6, 0x40, RZ ;  /* 0x00000040061a7824 */ /* 0x000fe400078e00ff */
[----:B------:R-:W-:Y:S02]  /*4f80*/  IMAD.MOV.U32 R21, RZ, RZ, RZ ;  /* 0x000000ffff157224 */ /* 0x000fe400078e00ff */
[----:B------:R-:W-:Y:S02]  /*4f90*/  IMAD.MOV.U32 R23, RZ, RZ, RZ ;  /* 0x000000ffff177224 */ /* 0x000fe400078e00ff */
[----:B------:R-:W-:Y:S02]  /*4fa0*/  IMAD.U32 R24, RZ, RZ, UR29 ;  /* 0x0000001dff187e24 */ /* 0x000fe4000f8e00ff */
[----:B------:R-:W-:-:S02]  /*4fb0*/  IMAD.MOV.U32 R4, RZ, RZ, R12 ;  /* 0x000000ffff047224 */ /* 0x000fc400078e000c */
[----:B------:R-:W-:Y:S02]  /*4fc0*/  IMAD.MOV.U32 R11, RZ, RZ, R13 ;  /* 0x000000ffff0b7224 */ /* 0x000fe400078e000d */
[----:B------:R-:W-:-:S07]  /*4fd0*/  IMAD.MOV.U32 R25, RZ, RZ, RZ ;  /* 0x000000ffff197224 */ /* 0x000fce00078e00ff */
.L_x_102:
[----:B------:R-:W0:Y:S01]  /*4fe0*/  S2R R19, SR_CgaCtaId ;  /* 0x0000000000137919 */ /* 0x000e220000008800 */
[----:B------:R-:W-:Y:S01]  /*4ff0*/  MOV R10, 0x400 ;  /* 0x00000400000a7802 */ /* 0x000fe20000000f00 */
[----:B------:R-:W1:Y:S03]  /*5000*/  @!P2 LDC R18, c[0x0][0x640] ;  /* 0x00019000ff12ab82 */ /* 0x000e660000000800 */
[----:B0-----:R-:W-:Y:S02]  /*5010*/  LEA R22, R19, R10, 0x18 ;  /* 0x0000000a13167211 */ /* 0x001fe400078ec0ff */
[----:B------:R-:W-:-:S03]  /*5020*/  SHF.L.U32 R10, R4, 0x1f, RZ ;  /* 0x0000001f040a7819 */ /* 0x000fc600000006ff */
[----:B------:R-:W-:-:S04]  /*5030*/  IMAD R19, R11, 0x8, R22 ;  /* 0x000000080b137824 */ /* 0x000fc800078e0216 */
[----:B------:R-:W0:Y:S02]  /*5040*/  SYNCS.PHASECHK.TRANS64.TRYWAIT P1, [R19+URZ+0x88], R10 ;  /* 0x0000880a130075a7 */ /* 0x000e24000802017f */
[----:B01----:R-:W-:Y:S05]  /*5050*/  @!P1 BRA `(.L_x_99) ;  /* 0x0000001400a89947 */ /* 0x003fea0003800000 */
.L_x_134:
[----:B0-----:R-:W-:Y:S01]  /*5060*/  PRMT R10, R14, 0x9910, RZ ;  /* 0x000099100e0a7816 */ /* 0x001fe200000000ff */
[----:B------:R0:W-:Y:S03]  /*5070*/  @!P2 SYNCS.ARRIVE.TRANS64 RZ, [R19+URZ], R18 ;  /* 0x0000001213ffa9a7 */ /* 0x0001e6000800003f */
[----:B------:R-:W-:-:S13]  /*5080*/  ISETP.NE.AND P1, PT, R10, 0x2, PT ;  /* 0x000000020a00780c */ /* 0x000fda0003f25270 */
[----:B0-----:R-:W-:Y:S05]  /*5090*/  @P1 BRA `(.L_x_100) ;  /* 0x0000000000041947 */ /* 0x001fea0003800000 */
[----:B------:R-:W-:Y:S01]  /*50a0*/  BPT.TRAP 0x1 ;  /* 0x000000040000795c */ /* 0x000fe20000300000 */
.L_x_100:
[----:B------:R-:W-:Y:S05]  /*50b0*/  @P0 BRA `(.L_x_101) ;  /* 0x0000000000040947 */ /* 0x000fea0003800000 */
[----:B------:R-:W-:Y:S01]  /*50c0*/  BPT.TRAP 0x1 ;  /* 0x000000040000795c */ /* 0x000fe20000300000 */
.L_x_101:
[C-C-:B------:R-:W-:Y:S01]  /*50d0*/  IMAD R10, R11.reuse, 0x1000, R22.reuse ;  /* 0x000010000b0a7824 */ /* 0x140fe200078e0216 */
[----:B------:R-:W-:Y:S01]  /*50e0*/  R2UR UR21, R22 ;  /* 0x00000000161572ca */ /* 0x000fe200000e0000 */
[----:B------:R-:W-:Y:S01]  /*50f0*/  IMAD R22, R11, 0x400, R22 ;  /* 0x000004000b167824 */ /* 0x000fe200078e0216 */
[----:B------:R-:W-:Y:S01]  /*5100*/  R2UR UR17, R19 ;  /* 0x00000000131172ca */ /* 0x000fe200000e0000 */
[----:B------:R-:W-:Y:S01]  /*5110*/  VIADD R24, R24, 0xffffffff ;  /* 0xffffffff18187836 */ /* 0x000fe20000000000 */
[----:B------:R-:W-:Y:S01]  /*5120*/  R2UR UR16, R10 ;  /* 0x000000000a1072ca */ /* 0x000fe200000e0000 */
[----:B------:R-:W-:Y:S01]  /*5130*/  IMAD R10, R11, 0x2000, R16 ;  /* 0x000020000b0a7824 */ /* 0x000fe200078e0210 */
[----:B------:R-:W-:Y:S01]  /*5140*/  R2UR UR8, R22 ;  /* 0x00000000160872ca */ /* 0x000fe200000e0000 */
[----:B------:R-:W-:Y:S01]  /*5150*/  UIADD3 UR14, UP0, UR32, 0xf0, URZ ;  /* 0x000000f0200e7890 */ /* 0x000fe2000ff1e03f */
[----:B------:R-:W-:Y:S01]  /*5160*/  R2UR UR20, R5 ;  /* 0x00000000051472ca */ /* 0x000fe200000e0000 */
[----:B------:R-:W-:Y:S01]  /*5170*/  UIADD3 UR22, UP1, UR32, 0x1f0, URZ ;  /* 0x000001f020167890 */ /* 0x000fe2000ff3e03f */
[----:B------:R-:W-:Y:S01]  /*5180*/  R2UR UR24, R10 ;  /* 0x000000000a1872ca */ /* 0x000fe200000e0000 */
[----:B------:R-:W-:Y:S01]  /*5190*/  UIADD3 UR34, UP2, UR32, 0x2f0, URZ ;  /* 0x000002f020227890 */ /* 0x000fe2000ff5e03f */
[----:B------:R-:W-:Y:S01]  /*51a0*/  R2UR UR18, R23 ;  /* 0x00000000171272ca */ /* 0x000fe200000e0000 */
[----:B------:R-:W-:Y:S01]  /*51b0*/  UIADD3.X UR15, URZ, UR33, URZ, UP0, !UPT ;  /* 0x000000213f0f7290 */ /* 0x000fe200087fe43f */
[----:B------:R-:W-:Y:S01]  /*51c0*/  R2UR UR19, R26 ;  /* 0x000000001a1372ca */ /* 0x000fe200000e0000 */
[----:B------:R-:W-:Y:S01]  /*51d0*/  UIADD3.X UR23, URZ, UR33, URZ, UP1, !UPT ;  /* 0x000000213f177290 */ /* 0x000fe20008ffe43f */
[----:B------:R-:W-:Y:S01]  /*51e0*/  R2UR UR11, R6 ;  /* 0x00000000060b72ca */ /* 0x000fe200000e0000 */
[----:B------:R-:W-:Y:S01]  /*51f0*/  UIADD3 UR16, UR16, 0x200, URZ ;  /* 0x0000020010107890 */ /* 0x000fe2000fffe03f */
[----:B------:R-:W-:Y:S01]  /*5200*/  R2UR UR12, R25 ;  /* 0x00000000190c72ca */ /* 0x000fe200000e0000 */
[----:B------:R-:W-:Y:S01]  /*5210*/  UIADD3 UR8, UR8, 0x33200, URZ ;  /* 0x0003320008087890 */ /* 0x000fe2000fffe03f */
[----:B------:R-:W-:Y:S01]  /*5220*/  R2UR UR26, R21 ;  /* 0x00000000151a72ca */ /* 0x000fe200000e0000 */
[----:B------:R-:W-:Y:S01]  /*5230*/  VIADD R11, R11, 0x1 ;  /* 0x000000010b0b7836 */ /* 0x000fe20000000000 */
[----:B------:R-:W-:Y:S01]  /*5240*/  R2UR UR27, R20 ;  /* 0x00000000141b72ca */ /* 0x000fe200000e0000 */
[----:B------:R-:W-:Y:S01]  /*5250*/  UIADD3.X UR35, URZ, UR33, URZ, UP2, !UPT ;  /* 0x000000213f237290 */ /* 0x000fe200097fe43f */
[----:B------:R-:W-:Y:S01]  /*5260*/  ISETP.GT.AND P4, PT, R24, 0x1, PT ;  /* 0x000000011800780c */ /* 0x000fe20003f84270 */
[----:B------:R-:W-:Y:S01]  /*5270*/  UIADD3 UR24, UR21, UR24, URZ ;  /* 0x0000001815187290 */ /* 0x000fe2000fffe03f */
[----:B------:R-:W-:Y:S01]  /*5280*/  ISETP.NE.AND P1, PT, R11, 0x11, PT ;  /* 0x000000110b00780c */ /* 0x000fe20003f25270 */
[----:B------:R-:W-:Y:S01]  /*5290*/  UMOV UR30, 0x0 ;  /* 0x00000000001e7882 */ /* 0x000fe20000000000 */
[----:B------:R-:W-:Y:S01]  /*52a0*/  UMOV UR31, 0x10000000 ;  /* 0x10000000001f7882 */ /* 0x000fe20000000000 */
[----:B------:R-:W-:Y:S01]  /*52b0*/  UMOV UR10, URZ ;  /* 0x0000003f000a7c82 */ /* 0x000fe20008000000 */
[----:B------:R-:W-:Y:S01]  /*52c0*/  UMOV UR9, UR17 ;  /* 0x0000001100097c82 */ /* 0x000fe20008000000 */
[----:B------:R-:W-:Y:S01]  /*52d0*/  UMOV UR13, UR20 ;  /* 0x00000014000d7c82 */ /* 0x000fe20008000000 */
[----:B------:R0:W-:Y:S01]  /*52e0*/  UTMALDG.3D [UR16], [UR14], desc[UR30] ;  /* 0x00001e100e0075b4 */ /* 0x0001e20008011000 */
[----:B------:R-:W-:Y:S01]  /*52f0*/  UMOV UR21, 0x30000 ;  /* 0x0003000000157882 */ /* 0x000fe20000000000 */
[----:B------:R-:W-:Y:S01]  /*5300*/  UMOV UR25, UR17 ;  /* 0x0000001100197c82 */ /* 0x000fe20008000000 */
[----:B------:R-:W-:Y:S01]  /*5310*/  UMOV UR28, UR20 ;  /* 0x00000014001c7c82 */ /* 0x000fe20008000000 */
[----:B------:R-:W-:Y:S01]  /*5320*/  SEL R19, RZ, 0x1, P1 ;  /* 0x00000001ff137807 */ /* 0x000fe20000800000 */
[----:B------:R-:W-:Y:S01]  /*5330*/  VIADD R25, R25, 0x1 ;  /* 0x0000000119197836 */ /* 0x000fe20000000000 */
[----:B------:R-:W-:Y:S01]  /*5340*/  SEL R11, R11, RZ, P1 ;  /* 0x000000ff0b0b7207 */ /* 0x000fe20000800000 */
[----:B------:R-:W-:Y:S01]  /*5350*/  VIADD R23, R23, 0x40 ;  /* 0x0000004017177836 */ /* 0x000fe20000000000 */
[----:B------:R0:W-:Y:S01]  /*5360*/  UTMALDG.4D [UR8], [UR22], desc[UR30] ;  /* 0x00001e08160075b4 */ /* 0x0001e20008019000 */
[----:B------:R-:W-:Y:S01]  /*5370*/  LOP3.LUT R4, R4, R19, RZ, 0x3c, !PT ;  /* 0x0000001304047212 */ /* 0x000fe200078e3cff */
[----:B------:R-:W-:Y:S01]  /*5380*/  VIADD R21, R21, 0x80 ;  /* 0x0000008015157836 */ /* 0x000fe20000000000 */
[----:B------:R0:W-:Y:S02]  /*5390*/  UTMALDG.3D.MULTICAST [UR24], [UR34], UR21, desc[UR30] ;  /* 0x00001e18220073b4 */ /* 0x0001e40008011815 */
[----:B0-----:R-:W-:Y:S05]  /*53a0*/  @P4 BRA `(.L_x_102) ;  /* 0xfffffffc000c4947 */ /* 0x001fea000383ffff */
.L_x_98:
[----:B------:R-:W-:Y:S05]  /*53b0*/  BSYNC B1 ;  /* 0x0000000000017941 */ /* 0x000fea0003800000 */
.L_x_97:
[----:B------:R-:W-:Y:S01]  /*53c0*/  LOP3.LUT P5, RZ, R15, 0xff, RZ, 0xc0, !PT ;  /* 0x000000ff0fff7812 */ /* 0x000fe200078ac0ff */
[----:B------:R-:W-:Y:S01]  /*53d0*/  VIADD R6, R13, UR6 ;  /* 0x000000060d067c36 */ /* 0x000fe20008000000 */
[----:B------:R-:W-:Y:S01]  /*53e0*/  ULDC.64 UR8, c[0x0][0x750] ;  /* 0x0001d40000087ab9 */ /* 0x000fe20000000a00 */
[----:B------:R-:W-:Y:S01]  /*53f0*/  IMAD.U32 R11, RZ, RZ, UR6 ;  /* 0x00000006ff0b7e24 */ /* 0x000fe2000f8e00ff */
[----:B------:R-:W-:Y:S01]  /*5400*/  UISETP.GE.U32.AND UP0, UPT, UR6, 0x11, UPT ;  /* 0x000000110600788c */ /* 0x000fe2000bf06070 */
[----:B------:R-:W-:Y:S01]  /*5410*/  BSSY B1, `(.L_x_103) ;  /* 0x000006c000017945 */ /* 0x000fe20003800000 */
[----:B------:R-:W-:Y:S02]  /*5420*/  ISETP.GT.U32.AND P1, PT, R6, 0x10, PT ;  /* 0x000000100600780c */ /* 0x000fe40003f24070 */
[----:B------:R-:W-:Y:S02]  /*5430*/  PRMT R15, RZ, 0x7610, R15 ;  /* 0x00007610ff0f7816 */ /* 0x000fe4000000000f */
[----:B------:R-:W-:-:S02]  /*5440*/  ISETP.LT.U32.AND P1, PT, R11, 0x11, P1 ;  /* 0x000000110b00780c */ /* 0x000fc40000f21070 */
[----:B------:R-:W-:Y:S01]  /*5450*/  PLOP3.LUT P4, PT, PT, PT, UP0, 0x80, 0x0 ;  /* 0x000000000000781c */ /* 0x000fe20003f8f008 */
[----:B------:R-:W0:Y:S01]  /*5460*/  @P5 S2R R5, SR_CgaCtaId ;  /* 0x0000000000055919 */ /* 0x000e220000008800 */
[----:B------:R-:W-:-:S04]  /*5470*/  @P5 MOV R4, 0x400 ;  /* 0x0000040000045802 */ /* 0x000fc80000000f00 */
[----:B0-----:R-:W-:Y:S01]  /*5480*/  @P5 LEA R10, R5, R4, 0x18 ;  /* 0x00000004050a5211 */ /* 0x001fe200078ec0ff */
[----:B------:R-:W-:-:S03]  /*5490*/  IMAD.WIDE.U32 R4, R6, -0xf0f0f0f, RZ ;  /* 0xf0f0f0f106047825 */ /* 0x000fc600078e00ff */
[----:B------:R0:W-:Y:S01]  /*54a0*/  @P5 SYNCS.ARRIVE.TRANS64.A1T0 RZ, [R10+URZ+0x148], RZ ;  /* 0x000148ff0aff59a7 */ /* 0x0001e2000810003f */
[----:B------:R-:W-:Y:S01]  /*54b0*/  IADD3 R2, P5, R2, R8, RZ ;  /* 0x0000000802027210 */ /* 0x000fe20007fbe0ff */
[----:B------:R-:W-:Y:S01]  /*54c0*/  IMAD.MOV.U32 R4, RZ, RZ, -0x1 ;  /* 0xffffffffff047424 */ /* 0x000fe200078e00ff */
[----:B------:R-:W-:Y:S02]  /*54d0*/  SHF.R.U32.HI R11, RZ, 0x4, R5 ;  /* 0x00000004ff0b7819 */ /* 0x000fe40000011605 */
[----:B------:R-:W-:Y:S01]  /*54e0*/  SEL R5, RZ, 0x1, !P1 ;  /* 0x00000001ff057807 */ /* 0x000fe20004800000 */
[----:B------:R-:W-:Y:S01]  /*54f0*/  IMAD.X R3, R3, 0x1, R0, P5 ;  /* 0x0000000103037824 */ /* 0x000fe200028e0600 */
[----:B------:R-:W-:Y:S01]  /*5500*/  ISETP.GE.U32.AND P1, PT, R2, UR8, PT ;  /* 0x0000000802007c0c */ /* 0x000fe2000bf26070 */
[----:B------:R-:W-:Y:S01]  /*5510*/  IMAD R13, R11, -0x11, R6 ;  /* 0xffffffef0b0d7824 */ /* 0x000fe200078e0206 */
[----:B------:R-:W-:Y:S01]  /*5520*/  LOP3.LUT R12, R12, R5, RZ, 0x3c, !PT ;  /* 0x000000050c0c7212 */ /* 0x000fe200078e3cff */
[----:B------:R-:W-:Y:S01]  /*5530*/  IMAD.MOV.U32 R6, RZ, RZ, -0x1 ;  /* 0xffffffffff067424 */ /* 0x000fe200078e00ff */
[----:B------:R-:W-:Y:S01]  /*5540*/  ISETP.GE.U32.AND.EX P1, PT, R3, UR9, PT, P1 ;  /* 0x0000000903007c0c */ /* 0x000fe2000bf26110 */
[----:B------:R-:W-:Y:S01]  /*5550*/  IMAD.MOV.U32 R5, RZ, RZ, -0x1 ;  /* 0xffffffffff057424 */ /* 0x000fe200078e00ff */
[----:B------:R-:W-:-:S02]  /*5560*/  @P4 LOP3.LUT R12, R12, 0x1, R11, 0x78, !PT ;  /* 0x000000010c0c4812 */ /* 0x000fc400078e780b */
[----:B0-----:R-:W-:-:S09]  /*5570*/  PRMT R10, RZ, 0x7610, R10 ;  /* 0x00007610ff0a7816 */ /* 0x001fd2000000000a */
[----:B------:R-:W-:Y:S05]  /*5580*/  @P1 BRA `(.L_x_104) ;  /* 0x0000000400501947 */ /* 0x000fea0003800000 */
[----:B------:R-:W0:Y:S01]  /*5590*/  S2R R6, SR_CTAID.X ;  /* 0x0000000000067919 */ /* 0x000e220000002500 */
[----:B------:R-:W-:Y:S01]  /*55a0*/  ULDC.64 UR8, c[0x0][0x728] ;  /* 0x0001ca0000087ab9 */ /* 0x000fe20000000a00 */
[----:B------:R-:W-:Y:S01]  /*55b0*/  ULDC UR11, c[0x0][0x730] ;  /* 0x0001cc00000b7ab9 */ /* 0x000fe20000000800 */
[----:B------:R-:W-:Y:S01]  /*55c0*/  ISETP.NE.U32.AND P1, PT, RZ, UR8, PT ;  /* 0x00000008ff007c0c */ /* 0x000fe2000bf25070 */
[----:B------:R-:W1:Y:S01]  /*55d0*/  S2R R19, SR_CTAID.Y ;  /* 0x0000000000137919 */ /* 0x000e620000002600 */
[----:B------:R-:W-:Y:S01]  /*55e0*/  ULDC UR12, c[0x0][0x150] ;  /* 0x00005400000c7ab9 */ /* 0x000fe20000000800 */
[----:B------:R-:W-:Y:S01]  /*55f0*/  IMAD.MOV.U32 R4, RZ, RZ, R2 ;  /* 0x000000ffff047224 */ /* 0x000fe200078e0002 */
[----:B------:R-:W-:Y:S01]  /*5600*/  ISETP.NE.AND.EX P1, PT, RZ, UR9, PT, P1 ;  /* 0x00000009ff007c0c */ /* 0x000fe2000bf25310 */
[----:B------:R-:W-:Y:S01]  /*5610*/  IMAD.MOV.U32 R5, RZ, RZ, R3 ;  /* 0x000000ffff057224 */ /* 0x000fe200078e0003 */
[----:B0-----:R-:W-:-:S11]  /*5620*/  I2FP.F32.U32 R20, R6 ;  /* 0x0000000600147245 */ /* 0x001fd60000201000 */
[----:B------:R-:W-:Y:S05]  /*5630*/  @!P1 BRA `(.L_x_105) ;  /* 0x0000000000289947 */ /* 0x000fea0003800000 */
[----:B------:R-:W-:Y:S02]  /*5640*/  ULDC UR10, c[0x0][0x734] ;  /* 0x0001cd00000a7ab9 */ /* 0x000fe40000000800 */
[----:B------:R-:W-:-:S05]  /*5650*/  IADD3 R5, P1, R2, UR10, RZ ;  /* 0x0000000a02057c10 */ /* 0x000fca000ff3e0ff */
[----:B------:R-:W-:-:S04]  /*5660*/  IMAD.X R21, RZ, RZ, R3, P1 ;  /* 0x000000ffff157224 */ /* 0x000fc800008e0603 */
[----:B------:R-:W-:-:S04]  /*5670*/  IMAD.WIDE.U32 R10, R21, UR8, RZ ;  /* 0x00000008150a7c25 */ /* 0x000fc8000f8e00ff */
[----:B------:R-:W-:-:S04]  /*5680*/  IMAD.WIDE.U32 R10, P1, R5, UR9, R10 ;  /* 0x00000009050a7c25 */ /* 0x000fc8000f82000a */
[----:B------:R-:W-:-:S04]  /*5690*/  IMAD.WIDE.U32 R4, R5, UR8, RZ ;  /* 0x0000000805047c25 */ /* 0x000fc8000f8e00ff */
[----:B------:R-:W-:Y:S01]  /*56a0*/  IMAD.MOV.U32 R4, RZ, RZ, R11 ;  /* 0x000000ffff047224 */ /* 0x000fe200078e000b */
[----:B------:R-:W-:Y:S01]  /*56b0*/  IADD3 RZ, P4, R5, R10, RZ ;  /* 0x0000000a05ff7210 */ /* 0x000fe20007f9e0ff */
[----:B------:R-:W-:-:S04]  /*56c0*/  IMAD.X R5, RZ, RZ, RZ, P1 ;  /* 0x000000ffff057224 */ /* 0x000fc800008e06ff */
[----:B------:R-:W-:-:S08]  /*56d0*/  IMAD.WIDE.U32.X R4, R21, UR9, R4, P4 ;  /* 0x0000000915047c25 */ /* 0x000fd0000a0e0404 */
.L_x_105:
[--C-:B------:R-:W-:Y:S01]  /*56e0*/  SHF.R.U64 R18, R4, UR11, R5.reuse ;  /* 0x0000000b04127c19 */ /* 0x100fe20008001205 */
[----:B------:R-:W-:Y:S01]  /*56f0*/  FMUL R20, R20, UR12 ;  /* 0x0000000c14147c20 */ /* 0x000fe20008400000 */
[----:B------:R-:W0:Y:S01]  /*5700*/  LDC R21, c[0x0][0x144] ;  /* 0x00005100ff157b82 */ /* 0x000e220000000800 */
[----:B-1----:R-:W-:Y:S01]  /*5710*/  I2FP.F32.U32 R10, R19 ;  /* 0x00000013000a7245 */ /* 0x002fe20000201000 */
[----:B------:R-:W-:Y:S01]  /*5720*/  ULDC UR10, c[0x0][0x154] ;  /* 0x00005500000a7ab9 */ /* 0x000fe20000000800 */
[----:B------:R-:W-:Y:S01]  /*5730*/  SHF.R.U32.HI R4, RZ, UR11, R5 ;  /* 0x0000000bff047c19 */ /* 0x000fe20008011605 */
[----:B------:R-:W-:Y:S01]  /*5740*/  ULDC.64 UR8, c[0x0][0x720] ;  /* 0x0001c80000087ab9 */ /* 0x000fe20000000a00 */
[----:B------:R-:W-:Y:S01]  /*5750*/  IADD3 R5, P1, RZ, -R18, RZ ;  /* 0x80000012ff057210 */ /* 0x000fe20007f3e0ff */
[----:B------:R-:W1:Y:S01]  /*5760*/  F2I.U32.TRUNC.NTZ R20, R20 ;  /* 0x0000001400147305 */ /* 0x000e62000020f000 */
[----:B------:R-:W-:Y:S01]  /*5770*/  FMUL R10, R10, UR10 ;  /* 0x0000000a0a0a7c20 */ /* 0x000fe20008400000 */
[----:B------:R-:W2:Y:S01]  /*5780*/  LDC R22, c[0x0][0x148] ;  /* 0x00005200ff167b82 */ /* 0x000ea20000000800 */
[----:B------:R-:W-:Y:S01]  /*5790*/  ULDC.64 UR10, c[0x0][0x740] ;  /* 0x0001d000000a7ab9 */ /* 0x000fe20000000a00 */
[----:B------:R-:W-:Y:S01]  /*57a0*/  IMAD.X R4, RZ, RZ, ~R4, P1 ;  /* 0x000000ffff047224 */ /* 0x000fe200008e0e04 */
[----:B------:R-:W-:-:S03]  /*57b0*/  ISETP.NE.U32.AND P1, PT, RZ, UR10, PT ;  /* 0x0000000aff007c0c */ /* 0x000fc6000bf25070 */
[----:B------:R-:W-:Y:S01]  /*57c0*/  IMAD R4, R4, UR8, RZ ;  /* 0x0000000804047c24 */ /* 0x000fe2000f8e02ff */
[----:B------:R-:W3:Y:S01]  /*57d0*/  F2I.U32.TRUNC.NTZ R10, R10 ;  /* 0x0000000a000a7305 */ /* 0x000ee2000020f000 */
[----:B------:R-:W-:Y:S02]  /*57e0*/  ISETP.NE.AND.EX P1, PT, RZ, UR11, PT, P1 ;  /* 0x0000000bff007c0c */ /* 0x000fe4000bf25310 */
[C---:B------:R-:W-:Y:S02]  /*57f0*/  IMAD R11, R5.reuse, UR9, R4 ;  /* 0x00000009050b7c24 */ /* 0x040fe4000f8e0204 */
[----:B------:R-:W-:Y:S01]  /*5800*/  IMAD.WIDE.U32 R4, R5, UR8, R2 ;  /* 0x0000000805047c25 */ /* 0x000fe2000f8e0002 */
[----:B------:R-:W-:-:S03]  /*5810*/  ULDC UR8, c[0x0][0x718] ;  /* 0x0001c60000087ab9 */ /* 0x000fc60000000800 */
[----:B-1----:R-:W-:Y:S02]  /*5820*/  IMAD.MOV R20, RZ, RZ, -R20 ;  /* 0x000000ffff147224 */ /* 0x002fe400078e0a14 */
[----:B------:R-:W-:Y:S02]  /*5830*/  IMAD.IADD R5, R5, 0x1, R11 ;  /* 0x0000000105057824 */ /* 0x000fe400078e020b */
[----:B0-----:R-:W-:-:S03]  /*5840*/  IMAD R6, R21, R20, R6 ;  /* 0x0000001415067224 */ /* 0x001fc600078e0206 */
[--C-:B------:R-:W-:Y:S01]  /*5850*/  SHF.R.U64 R20, R4, UR8, R5.reuse ;  /* 0x0000000804147c19 */ /* 0x100fe20008001205 */
[----:B---3--:R-:W-:Y:S01]  /*5860*/  IMAD.MOV R4, RZ, RZ, -R10 ;  /* 0x000000ffff047224 */ /* 0x008fe200078e0a0a */
[----:B------:R-:W-:Y:S01]  /*5870*/  SHF.R.U32.HI R5, RZ, UR8, R5 ;  /* 0x00000008ff057c19 */ /* 0x000fe20008011605 */
[----:B------:R-:W-:Y:S02]  /*5880*/  ULDC UR8, c[0x0][0x708] ;  /* 0x0001c20000087ab9 */ /* 0x000fe40000000800 */
[----:B--2---:R-:W-:Y:S01]  /*5890*/  @P3 IMAD R6, R22, R4, R19 ;  /* 0x0000000416063224 */ /* 0x004fe200078e0213 */
[--C-:B------:R-:W-:Y:S02]  /*58a0*/  SHF.R.U64 R22, R20, UR8, R5.reuse ;  /* 0x0000000814167c19 */ /* 0x100fe40008001205 */
[----:B------:R-:W-:Y:S01]  /*58b0*/  SHF.R.U32.HI R5, RZ, UR8, R5 ;  /* 0x00000008ff057c19 */ /* 0x000fe20008011605 */
[----:B------:R-:W-:-:S03]  /*58c0*/  ULDC UR8, c[0x0][0x758] ;  /* 0x0001d60000087ab9 */ /* 0x000fc60000000800 */
[--C-:B------:R-:W-:Y:S02]  /*58d0*/  SHF.R.U64 R19, R22, UR8, R5.reuse ;  /* 0x0000000816137c19 */ /* 0x100fe40008001205 */
[----:B------:R-:W-:-:S03]  /*58e0*/  SHF.R.U32.HI R21, RZ, UR8, R5 ;  /* 0x00000008ff157c19 */ /* 0x000fc60008011605 */
[----:B------:R-:W-:Y:S02]  /*58f0*/  IMAD.MOV.U32 R10, RZ, RZ, R19 ;  /* 0x000000ffff0a7224 */ /* 0x000fe400078e0013 */
[----:B------:R-:W-:Y:S01]  /*5900*/  IMAD.MOV.U32 R5, RZ, RZ, R21 ;  /* 0x000000ffff057224 */ /* 0x000fe200078e0015 */
[----:B------:R-:W-:Y:S06]  /*5910*/  @!P1 BRA `(.L_x_106) ;  /* 0x00000000002c9947 */ /* 0x000fec0003800000 */
        /* <DEDUP_REMOVED lines=9> */
[----:B------:R-:W-:-:S04]  /*59b0*/  IMAD.WIDE.U32.X R4, R21, UR11, R4, P4 ;  /* 0x0000000b15047c25 */ /* 0x000fc8000a0e0404 */
[----:B------:R-:W-:-:S07]  /*59c0*/  IMAD.MOV.U32 R10, RZ, RZ, R4 ;  /* 0x000000ffff0a7224 */ /* 0x000fce00078e0004 */
.L_x_106:
[----:B------:R-:W-:Y:S01]  /*59d0*/  ULDC UR8, c[0x0][0x748] ;  /* 0x0001d20000087ab9 */ /* 0x000fe20000000800 */
[----:B------:R-:W-:Y:S01]  /*59e0*/  LOP3.LUT R4, R22, UR7, RZ, 0xc0, !PT ;  /* 0x0000000716047c12 */ /* 0x000fe2000f8ec0ff */
[----:B------:R-:W-:Y:S01]  /*59f0*/  ULDC UR9, c[0x0][0x710] ;  /* 0x0001c40000097ab9 */ /* 0x000fe20000000800 */
[----:B------:R-:W-:Y:S01]  /*5a00*/  SHF.R.U64 R5, R10, UR8, R5 ;  /* 0x000000080a057c19 */ /* 0x000fe20008001205 */
[----:B------:R-:W-:Y:S01]  /*5a10*/  ULDC UR8, c[0x0][0x738] ;  /* 0x0001ce0000087ab9 */ /* 0x000fe20000000800 */
[----:B------:R-:W-:-:S03]  /*5a20*/  LOP3.LUT R20, R20, UR4, RZ, 0xc0, !PT ;  /* 0x0000000414147c12 */ /* 0x000fc6000f8ec0ff */
[----:B------:R-:W-:Y:S02]  /*5a30*/  IMAD.MOV R10, RZ, RZ, -R5 ;  /* 0x000000ffff0a7224 */ /* 0x000fe400078e0a05 */
[----:B------:R-:W-:Y:S02]  /*5a40*/  IMAD R5, R5, UR5, R4 ;  /* 0x0000000505057c24 */ /* 0x000fe4000f8e0204 */
[----:B------:R-:W-:Y:S01]  /*5a50*/  IMAD R19, R10, UR8, R19 ;  /* 0x000000080a137c24 */ /* 0x000fe2000f8e0213 */
[----:B------:R-:W-:Y:S01]  /*5a60*/  ULDC UR8, c[0x0][0x700] ;  /* 0x0001c00000087ab9 */ /* 0x000fe20000000800 */
[----:B------:R-:W-:Y:S02]  /*5a70*/  IMAD R6, R5, UR9, R6 ;  /* 0x0000000905067c24 */ /* 0x000fe4000f8e0206 */
[----:B------:R-:W-:Y:S02]  /*5a80*/  IMAD R19, R19, UR8, R20 ;  /* 0x0000000813137c24 */ /* 0x000fe4000f8e0214 */
[----:B------:R-:W-:-:S02]  /*5a90*/  IMAD.MOV.U32 R10, RZ, RZ, 0x1 ;  /* 0x00000001ff0a7424 */ /* 0x000fc400078e00ff */
[----:B------:R-:W-:Y:S01]  /*5aa0*/  IMAD.MOV.U32 R5, RZ, RZ, R18 ;  /* 0x000000ffff057224 */ /* 0x000fe200078e0012 */
[----:B------:R-:W-:Y:S02]  /*5ab0*/  SEL R4, R19, R6, !P3 ;  /* 0x0000000613047207 */ /* 0x000fe40005800000 */
[----:B------:R-:W-:-:S07]  /*5ac0*/  SEL R6, R6, R19, !P3 ;  /* 0x0000001306067207 */ /* 0x000fce0005800000 */
.L_x_104:
[----:B------:R-:W-:Y:S05]  /*5ad0*/  BSYNC B1 ;  /* 0x0000000000017941 */ /* 0x000fea0003800000 */
.L_x_103:
[----:B------:R-:W-:-:S13]  /*5ae0*/  LOP3.LUT P1, RZ, R10, 0xff, RZ, 0xc0, !PT ;  /* 0x000000ff0aff7812 */ /* 0x000fda000782c0ff */
[----:B------:R-:W-:Y:S05]  /*5af0*/  @P1 BRA `(.L_x_107) ;  /* 0xfffffff000fc1947 */ /* 0x000fea000383ffff */
[----:B------:R-:W-:Y:S05]  /*5b00*/  BSYNC B0 ;  /* 0x0000000000007941 */ /* 0x000fea0003800000 */
.L_x_95:
[----:B------:R-:W-:-:S03]  /*5b10*/  UMOV UR8, 0xffffffff ;  /* 0xffffffff00087882 */ /* 0x000fc60000000000 */
[----:B------:R-:W-:Y:S05]  /*5b20*/  BRA.DIV UR8, `(.L_x_108) ;  /* 0x0000000e08087947 */ /* 0x000fea000b800000 */
[----:B------:R-:W-:-:S13]  /*5b30*/  ELECT P0, URZ, PT ;  /* 0x00000000003f782f */ /* 0x000fda0003800000 */
.L_x_137:
[----:B------:R-:W-:Y:S04]  /*5b40*/  BSSY B0, `(.L_x_109) ;  /* 0x00000a0000007945 */ /* 0x000fe80003800000 */
[----:B------:R-:W-:Y:S05]  /*5b50*/  @!P0 BRA `(.L_x_110) ;  /* 0x0000000800788947 */ /* 0x000fea0003800000 */
[----:B------:R-:W-:-:S04]  /*5b60*/  LOP3.LUT R7, R7, 0x2, RZ, 0xfc, !PT ;  /* 0x0000000207077812 */ /* 0x000fc800078efcff */
[----:B------:R-:W-:-:S13]  /*5b70*/  ISETP.NE.AND P0, PT, R7, 0x3, PT ;  /* 0x000000030700780c */ /* 0x000fda0003f05270 */
[----:B------:R-:W-:Y:S05]  /*5b80*/  @!P0 BRA `(.L_x_111) ;  /* 0x0000000000048947 */ /* 0x000fea0003800000 */
[----:B------:R-:W-:Y:S01]  /*5b90*/  BPT.TRAP 0x1 ;  /* 0x000000040000795c */ /* 0x000fe20000300000 */
.L_x_111:
[----:B------:R-:W0:Y:S01]  /*5ba0*/  S2R R3, SR_CgaCtaId ;  /* 0x0000000000037919 */ /* 0x000e220000008800 */
[----:B------:R-:W-:Y:S02]  /*5bb0*/  MOV R0, 0x400 ;  /* 0x0000040000007802 */ /* 0x000fe40000000f00 */
[----:B------:R-:W-:Y:S02]  /*5bc0*/  SHF.L.U32 R2, R12, 0x1f, RZ ;  /* 0x0000001f0c027819 */ /* 0x000fe400000006ff */
[----:B0-----:R-:W-:-:S05]  /*5bd0*/  LEA R0, R3, R0, 0x18 ;  /* 0x0000000003007211 */ /* 0x001fca00078ec0ff */
[----:B------:R-:W-:-:S04]  /*5be0*/  VIADD R0, R0, 0x88 ;  /* 0x0000008800007836 */ /* 0x000fc80000000000 */
[C---:B------:R-:W-:Y:S02]  /*5bf0*/  IMAD R5, R13.reuse, 0x8, R0 ;  /* 0x000000080d057824 */ /* 0x040fe400078e0200 */
[----:B------:R-:W-:Y:S02]  /*5c00*/  VIADD R13, R13, 0x1 ;  /* 0x000000010d0d7836 */ /* 0x000fe40000000000 */
[----:B------:R-:W0:Y:S03]  /*5c10*/  SYNCS.PHASECHK.TRANS64.TRYWAIT P0, [R5+URZ], R2 ;  /* 0x00000002050075a7 */ /* 0x000e26000800017f */
[----:B------:R-:W-:-:S04]  /*5c20*/  ISETP.NE.AND P1, PT, R13, 0x11, PT ;  /* 0x000000110d00780c */ /* 0x000fc80003f25270 */
[----:B------:R-:W-:Y:S02]  /*5c30*/  SEL R3, RZ, 0x1, P1 ;  /* 0x00000001ff037807 */ /* 0x000fe40000800000 */
[----:B------:R-:W-:Y:S02]  /*5c40*/  SEL R13, R13, RZ, P1 ;  /* 0x000000ff0d0d7207 */ /* 0x000fe40000800000 */
[----:B------:R-:W-:-:S03]  /*5c50*/  LOP3.LUT R12, R12, R3, RZ, 0x3c, !PT ;  /* 0x000000030c0c7212 */ /* 0x000fc600078e3cff */
[----:B------:R-:W-:Y:S01]  /*5c60*/  IMAD R7, R13, 0x8, R0 ;  /* 0x000000080d077824 */ /* 0x000fe200078e0200 */
[----:B------:R-:W-:Y:S01]  /*5c70*/  SHF.L.U32 R4, R12, 0x1f, RZ ;  /* 0x0000001f0c047819 */ /* 0x000fe200000006ff */
[----:B0-----:R-:W-:Y:S06]  /*5c80*/  @!P0 BRA `(.L_x_112) ;  /* 0x0000000800d48947 */ /* 0x001fec0003800000 */
.L_x_138:
[----:B------:R-:W1:Y:S01]  /*5c90*/  SYNCS.PHASECHK.TRANS64.TRYWAIT P0, [R7+URZ], R4 ;  /* 0x00000004070075a7 */ /* 0x000e62000800017f */
[----:B0-----:R-:W-:-:S05]  /*5ca0*/  VIADD R2, R13, 0x1 ;  /* 0x000000010d027836 */ /* 0x001fca0000000000 */
[----:B------:R-:W-:-:S04]  /*5cb0*/  ISETP.NE.AND P1, PT, R2, 0x11, PT ;  /* 0x000000110200780c */ /* 0x000fc80003f25270 */
[----:B------:R-:W-:Y:S02]  /*5cc0*/  SEL R3, RZ, 0x1, P1 ;  /* 0x00000001ff037807 */ /* 0x000fe40000800000 */
[----:B------:R-:W-:Y:S02]  /*5cd0*/  SEL R9, R2, RZ, P1 ;  /* 0x000000ff02097207 */ /* 0x000fe40000800000 */
[----:B------:R-:W-:-:S03]  /*5ce0*/  LOP3.LUT R12, R12, R3, RZ, 0x3c, !PT ;  /* 0x000000030c0c7212 */ /* 0x000fc600078e3cff */
[----:B------:R-:W-:Y:S01]  /*5cf0*/  IMAD R6, R9, 0x8, R0 ;  /* 0x0000000809067824 */ /* 0x000fe200078e0200 */
[----:B------:R-:W-:Y:S01]  /*5d00*/  SHF.L.U32 R5, R12, 0x1f, RZ ;  /* 0x0000001f0c057819 */ /* 0x000fe200000006ff */
[----:B-1----:R-:W-:Y:S06]  /*5d10*/  @!P0 BRA `(.L_x_113) ;  /* 0x0000000800c48947 */ /* 0x002fec0003800000 */
.L_x_139:
[----:B------:R-:W1:Y:S01]  /*5d20*/  SYNCS.PHASECHK.TRANS64.TRYWAIT P0, [R6+URZ], R5 ;  /* 0x00000005060075a7 */ /* 0x000e62000800017f */
[----:B------:R-:W-:-:S05]  /*5d30*/  VIADD R2, R9, 0x1 ;  /* 0x0000000109027836 */ /* 0x000fca0000000000 */
[----:B------:R-:W-:-:S04]  /*5d40*/  ISETP.NE.AND P1, PT, R2, 0x11, PT ;  /* 0x000000110200780c */ /* 0x000fc80003f25270 */
[----:B------:R-:W-:Y:S02]  /*5d50*/  SEL R3, RZ, 0x1, P1 ;  /* 0x00000001ff037807 */ /* 0x000fe40000800000 */
[----:B0-----:R-:W-:Y:S02]  /*5d60*/  SEL R7, R2, RZ, P1 ;  /* 0x000000ff02077207 */ /* 0x001fe40000800000 */
[----:B------:R-:W-:-:S03]  /*5d70*/  LOP3.LUT R12, R12, R3, RZ, 0x3c, !PT ;  /* 0x000000030c0c7212 */ /* 0x000fc600078e3cff */
[----:B------:R-:W-:Y:S01]  /*5d80*/  IMAD R9, R7, 0x8, R0 ;  /* 0x0000000807097824 */ /* 0x000fe200078e0200 */
[----:B------:R-:W-:Y:S01]  /*5d90*/  SHF.L.U32 R4, R12, 0x1f, RZ ;  /* 0x0000001f0c047819 */ /* 0x000fe200000006ff */
[----:B-1----:R-:W-:Y:S06]  /*5da0*/  @!P0 BRA `(.L_x_114) ;  /* 0x0000000800b48947 */ /* 0x002fec0003800000 */
.L_x_140:
[----:B------:R-:W1:Y:S01]  /*5db0*/  SYNCS.PHASECHK.TRANS64.TRYWAIT P0, [R9+URZ], R4 ;  /* 0x00000004090075a7 */ /* 0x000e62000800017f */
[----:B------:R-:W-:-:S05]  /*5dc0*/  VIADD R2, R7, 0x1 ;  /* 0x0000000107027836 */ /* 0x000fca0000000000 */
[----:B------:R-:W-:-:S04]  /*5dd0*/  ISETP.NE.AND P1, PT, R2, 0x11, PT ;  /* 0x000000110200780c */ /* 0x000fc80003f25270 */
[----:B------:R-:W-:Y:S02]  /*5de0*/  SEL R3, RZ, 0x1, P1 ;  /* 0x00000001ff037807 */ /* 0x000fe40000800000 */
[----:B------:R-:W-:Y:S02]  /*5df0*/  SEL R7, R2, RZ, P1 ;  /* 0x000000ff02077207 */ /* 0x000fe40000800000 */
[----:B------:R-:W-:-:S03]  /*5e00*/  LOP3.LUT R12, R12, R3, RZ, 0x3c, !PT ;  /* 0x000000030c0c7212 */ /* 0x000fc600078e3cff */
[----:B0-----:R-:W-:Y:S01]  /*5e10*/  IMAD R6, R7, 0x8, R0 ;  /* 0x0000000807067824 */ /* 0x001fe200078e0200 */
[----:B------:R-:W-:Y:S01]  /*5e20*/  SHF.L.U32 R5, R12, 0x1f, RZ ;  /* 0x0000001f0c057819 */ /* 0x000fe200000006ff */
[----:B-1----:R-:W-:Y:S06]  /*5e30*/  @!P0 BRA `(.L_x_115) ;  /* 0x0000000800a48947 */ /* 0x002fec0003800000 */
.L_x_141:
        /* <DEDUP_REMOVED lines=9> */
.L_x_142:
        /* <DEDUP_REMOVED lines=9> */
.L_x_143:
        /* <DEDUP_REMOVED lines=9> */
.L_x_144:
        /* <DEDUP_REMOVED lines=9> */
.L_x_145:
        /* <DEDUP_REMOVED lines=9> */
.L_x_146:
        /* <DEDUP_REMOVED lines=9> */
.L_x_147:
        /* <DEDUP_REMOVED lines=9> */
.L_x_148:
        /* <DEDUP_REMOVED lines=9> */
.L_x_149:
        /* <DEDUP_REMOVED lines=9> */
.L_x_150:
[----:B------:R-:W1:Y:S01]  /*6350*/  SYNCS.PHASECHK.TRANS64.TRYWAIT P0, [R9+URZ], R4 ;  /* 0x00000004090075a7 */ /* 0x000e62000800017f */
[----:B------:R-:W-:-:S05]  /*6360*/  VIADD R2, R7, 0x1 ;  /* 0x0000000107027836 */ /* 0x000fca0000000000 */
[----:B------:R-:W-:-:S04]  /*6370*/  ISETP.NE.AND P1, PT, R2, 0x11, PT ;  /* 0x000000110200780c */ /* 0x000fc80003f25270 */
[----:B------:R-:W-:Y:S02]  /*6380*/  SEL R3, RZ, 0x1, P1 ;  /* 0x00000001ff037807 */ /* 0x000fe40000800000 */
[----:B------:R-:W-:Y:S02]  /*6390*/  SEL R7, R2, RZ, P1 ;  /* 0x000000ff02077207 */ /* 0x000fe40000800000 */
[----:B------:R-:W-:-:S03]  /*63a0*/  LOP3.LUT R12, R12, R3, RZ, 0x3c, !PT ;  /* 0x000000030c0c7212 */ /* 0x000fc600078e3cff */
[----:B------:R-:W-:Y:S01]  /*63b0*/  IMAD R8, R7, 0x8, R0 ;  /* 0x0000000807087824 */ /* 0x000fe200078e0200 */
[----:B0-----:R-:W-:Y:S01]  /*63c0*/  SHF.L.U32 R5, R12, 0x1f, RZ ;  /* 0x0000001f0c057819 */ /* 0x001fe200000006ff */
[----:B-1----:R-:W-:Y:S06]  /*63d0*/  @!P0 BRA `(.L_x_125) ;  /* 0x0000000800048947 */ /* 0x002fec0003800000 */
.L_x_151:
[----:B------:R-:W1:Y:S01]  /*63e0*/  SYNCS.PHASECHK.TRANS64.TRYWAIT P0, [R8+URZ], R5 ;  /* 0x00000005080075a7 */ /* 0x000e62000800017f */
[----:B------:R-:W-:-:S05]  /*63f0*/  VIADD R2, R7, 0x1 ;  /* 0x0000000107027836 */ /* 0x000fca0000000000 */
[----:B------:R-:W-:-:S04]  /*6400*/  ISETP.NE.AND P1, PT, R2, 0x11, PT ;  /* 0x000000110200780c */ /* 0x000fc80003f25270 */
[----:B------:R-:W-:Y:S02]  /*6410*/  SEL R3, RZ, 0x1, P1 ;  /* 0x00000001ff037807 */ /* 0x000fe40000800000 */
[----:B------:R-:W-:Y:S02]  /*6420*/  SEL R7, R2, RZ, P1 ;  /* 0x000000ff02077207 */ /* 0x000fe40000800000 */
[----:B0-----:R-:W-:-:S03]  /*6430*/  LOP3.LUT R9, R12, R3, RZ, 0x3c, !PT ;  /* 0x000000030c097212 */ /* 0x001fc600078e3cff */
[----:B------:R-:W-:Y:S01]  /*6440*/  IMAD R11, R7, 0x8, R0 ;  /* 0x00000008070b7824 */ /* 0x000fe200078e0200 */
[----:B------:R-:W-:Y:S01]  /*6450*/  SHF.L.U32 R6, R9, 0x1f, RZ ;  /* 0x0000001f09067819 */ /* 0x000fe200000006ff */
[----:B-1----:R-:W-:Y:S06]  /*6460*/  @!P0 BRA `(.L_x_126) ;  /* 0x0000000400f48947 */ /* 0x002fec0003800000 */
.L_x_152:
[----:B------:R-:W1:Y:S01]  /*6470*/  SYNCS.PHASECHK.TRANS64.TRYWAIT P0, [R11+URZ], R6 ;  /* 0x000000060b0075a7 */ /* 0x000e62000800017f */
[----:B------:R-:W-:-:S05]  /*6480*/  VIADD R2, R7, 0x1 ;  /* 0x0000000107027836 */ /* 0x000fca0000000000 */
[----:B------:R-:W-:-:S04]  /*6490*/  ISETP.NE.AND P1, PT, R2, 0x11, PT ;  /* 0x000000110200780c */ /* 0x000fc80003f25270 */
[----:B------:R-:W-:Y:S02]  /*64a0*/  SEL R4, RZ, 0x1, P1 ;  /* 0x00000001ff047807 */ /* 0x000fe40000800000 */
[----:B------:R-:W-:Y:S02]  /*64b0*/  SEL R3, R2, RZ, P1 ;  /* 0x000000ff02037207 */ /* 0x000fe40000800000 */
[----:B------:R-:W-:Y:S01]  /*64c0*/  LOP3.LUT R4, R9, R4, RZ, 0x3c, !PT ;  /* 0x0000000409047212 */ /* 0x000fe200078e3cff */
[----:B-1----:R-:W-:Y:S06]  /*64d0*/  @!P0 BRA `(.L_x_127) ;  /* 0x0000000400ec8947 */ /* 0x002fec0003800000 */
.L_x_153:
[----:B------:R-:W-:Y:S01]  /*64e0*/  IMAD R3, R3, 0x8, R0 ;  /* 0x0000000803037824 */ /* 0x000fe200078e0200 */
[----:B------:R-:W-:-:S07]  /*64f0*/  SHF.L.U32 R0, R4, 0x1f, RZ ;  /* 0x0000001f04007819 */ /* 0x000fce00000006ff */
.L_x_128:
[----:B--2---:R2:W3:Y:S02]  /*6500*/  SYNCS.PHASECHK.TRANS64.TRYWAIT P0, [R3+URZ], R0 ;  /* 0x00000000030075a7 */ /* 0x0044e4000800017f */
[----:B---3--:R-:W-:Y:S05]  /*6510*/  @!P0 NANOSLEEP.SYNCS 0x989680 ;  /* 0x009896800000895d */ /* 0x008fea0003900000 */
[----:B------:R-:W3:Y:S02]  /*6520*/  @!P0 SYNCS.PHASECHK.TRANS64 P0, [R3+URZ], R0 ;  /* 0x00000000030085a7 */ /* 0x000ee4000800007f */
[----:B---3--:R-:W-:Y:S05]  /*6530*/  @!P0 BRA `(.L_x_128) ;  /* 0xfffffffc00f08947 */ /* 0x008fea000383ffff */
.L_x_110:
[----:B------:R-:W-:Y:S05]  /*6540*/  BSYNC B0 ;  /* 0x0000000000007941 */ /* 0x000fea0003800000 */
.L_x_109:
[----:B------:R-:W-:Y:S05]  /*6550*/  EXIT ;  /* 0x000000000000794d */ /* 0x000fea0003800000 */
.L_x_20:
[----:B0-----:R-:W-:-:S04]  /*6560*/  IMAD.U32 R22, RZ, RZ, UR12 ;  /* 0x0000000cff167e24 */ /* 0x001fc8000f8e00ff */
[----:B------:R0:W1:Y:S03]  /*6570*/  SYNCS.PHASECHK.TRANS64.TRYWAIT P0, [R22+URZ+-0x8], R21 ;  /* 0xfffff815160075a7 */ /* 0x000066000800017f */
[----:B-1----:R-:W-:Y:S05]  /*6580*/  @!P0 NANOSLEEP.SYNCS 0x989680 ;  /* 0x009896800000895d */ /* 0x002fea0003900000 */
[----:B------:R-:W1:Y:S02]  /*6590*/  @!P0 SYNCS.PHASECHK.TRANS64 P0, [R22+URZ+-0x8], R21 ;  /* 0xfffff815160085a7 */ /* 0x000e64000800007f */
[----:B-1----:R-:W-:Y:S05]  /*65a0*/  @!P0 BRA `(.L_x_20) ;  /* 0xfffffffc00ec8947 */ /* 0x002fea000383ffff */
[----:B------:R-:W-:Y:S05]  /*65b0*/  BRA `(.L_x_129) ;  /* 0xffffffb000f47947 */ /* 0x000fea000383ffff */
.L_x_25:
[----:B-1----:R-:W-:-:S04]  /*65c0*/  IMAD.U32 R57, RZ, RZ, UR8 ;  /* 0x00000008ff397e24 */ /* 0x002fc8000f8e00ff */
[----:B------:R1:W4:Y:S03]  /*65d0*/  SYNCS.PHASECHK.TRANS64.TRYWAIT P0, [R57+URZ], R56 ;  /* 0x00000038390075a7 */ /* 0x000326000800017f */
[----:B----4-:R-:W-:Y:S05]  /*65e0*/  @!P0 NANOSLEEP.SYNCS 0x989680 ;  /* 0x009896800000895d */ /* 0x010fea0003900000 */
[----:B------:R-:W4:Y:S02]  /*65f0*/  @!P0 SYNCS.PHASECHK.TRANS64 P0, [R57+URZ], R56 ;  /* 0x00000038390085a7 */ /* 0x000f24000800007f */
[----:B----4-:R-:W-:Y:S05]  /*6600*/  @!P0 BRA `(.L_x_25) ;  /* 0xfffffffc00ec8947 */ /* 0x010fea000383ffff */
[----:B------:R-:W-:Y:S05]  /*6610*/  BRA `(.L_x_24) ;  /* 0xffffffb400687947 */ /* 0x000fea000383ffff */
.L_x_29:
[----:B0-----:R-:W-:-:S04]  /*6620*/  IMAD.U32 R22, RZ, RZ, UR12 ;  /* 0x0000000cff167e24 */ /* 0x001fc8000f8e00ff */
[----:B------:R0:W1:Y:S03]  /*6630*/  SYNCS.PHASECHK.TRANS64.TRYWAIT P0, [R22+URZ+0x8], R21 ;  /* 0x00000815160075a7 */ /* 0x000066000800017f */
[----:B-1----:R-:W-:Y:S05]  /*6640*/  @!P0 NANOSLEEP.SYNCS 0x989680 ;  /* 0x009896800000895d */ /* 0x002fea0003900000 */
[----:B------:R-:W1:Y:S02]  /*6650*/  @!P0 SYNCS.PHASECHK.TRANS64 P0, [R22+URZ+0x8], R21 ;  /* 0x00000815160085a7 */ /* 0x000e64000800007f */
[----:B-1----:R-:W-:Y:S05]  /*6660*/  @!P0 BRA `(.L_x_29) ;  /* 0xfffffffc00ec8947 */ /* 0x002fea000383ffff */
[----:B------:R-:W-:Y:S05]  /*6670*/  BRA `(.L_x_130) ;  /* 0xffffffb800287947 */ /* 0x000fea000383ffff */
.L_x_96:
[----:B------:R-:W-:Y:S01]  /*6680*/  BSSY B1, `(.L_x_131) ;  /* 0x0000006000017945 */ /* 0x000fe20003800000 */
[----:B------:R-:W-:-:S07]  /*6690*/  IMAD.MOV.U32 R10, RZ, RZ, -0x1 ;  /* 0xffffffffff0a7424 */ /* 0x000fce00078e00ff */
[----:B------:R-:W-:Y:S05]  /*66a0*/  WARPSYNC.COLLECTIVE R10, `(.L_x_132) ;  /* 0x000000000a0c7348 */ /* 0x000fea0003c00000 */
[----:B------:R-:W-:Y:S02]  /*66b0*/  ELECT P1, UR62, PT ;  /* 0x00000000003e782f */ /* 0x000fe40003820000 */
[----:B------:R-:W-:Y:S01]  /*66c0*/  MOV R10, UR62 ;  /* 0x0000003e000a7c02 */ /* 0x000fe20008000f00 */
[----:B------:R-:W-:Y:S10]  /*66d0*/  ENDCOLLECTIVE ;  /* 0x000000000000791b */ /* 0x000ff40003800000 */
.L_x_132:
[----:B------:R-:W-:Y:S05]  /*66e0*/  BSYNC B1 ;  /* 0x0000000000017941 */ /* 0x000fea0003800000 */
.L_x_131:
[----:B------:R-:W-:Y:S05]  /*66f0*/  BRA `(.L_x_133) ;  /* 0xffffffe800087947 */ /* 0x000fea000383ffff */
.L_x_99:
[----:B0-----:R0:W1:Y:S02]  /*6700*/  SYNCS.PHASECHK.TRANS64.TRYWAIT P1, [R19+URZ+0x88], R10 ;  /* 0x0000880a130075a7 */ /* 0x001064000802017f */
[----:B-1----:R-:W-:Y:S05]  /*6710*/  @!P1 NANOSLEEP.SYNCS 0x989680 ;  /* 0x009896800000995d */ /* 0x002fea0003900000 */
[----:B------:R-:W1:Y:S02]  /*6720*/  @!P1 SYNCS.PHASECHK.TRANS64 P1, [R19+URZ+0x88], R10 ;  /* 0x0000880a130095a7 */ /* 0x000e64000802007f */
[----:B-1----:R-:W-:Y:S05]  /*6730*/  @!P1 BRA `(.L_x_99) ;  /* 0xfffffffc00f09947 */ /* 0x002fea000383ffff */
[----:B------:R-:W-:Y:S05]  /*6740*/  BRA `(.L_x_134) ;  /* 0xffffffe800447947 */ /* 0x000fea000383ffff */
.L_x_108:
[----:B------:R-:W-:Y:S01]  /*6750*/  BSSY B0, `(.L_x_135) ;  /* 0x0000006000007945 */ /* 0x000fe20003800000 */
[----:B------:R-:W-:-:S07]  /*6760*/  IMAD.MOV.U32 R10, RZ, RZ, -0x1 ;  /* 0xffffffffff0a7424 */ /* 0x000fce00078e00ff */
[----:B------:R-:W-:Y:S05]  /*6770*/  WARPSYNC.COLLECTIVE R10, `(.L_x_136) ;  /* 0x000000000a0c7348 */ /* 0x000fea0003c00000 */
[----:B------:R-:W-:Y:S02]  /*6780*/  ELECT P1, UR62, PT ;  /* 0x00000000003e782f */ /* 0x000fe40003820000 */
[----:B------:R-:W-:Y:S01]  /*6790*/  MOV R10, UR62 ;  /* 0x0000003e000a7c02 */ /* 0x000fe20008000f00 */
[----:B------:R-:W-:Y:S10]  /*67a0*/  ENDCOLLECTIVE ;  /* 0x000000000000791b */ /* 0x000ff40003800000 */
.L_x_136:
[----:B------:R-:W-:Y:S05]  /*67b0*/  BSYNC B0 ;  /* 0x0000000000007941 */ /* 0x000fea0003800000 */
.L_x_135:
[----:B------:R-:W-:Y:S01]  /*67c0*/  PLOP3.LUT P0, PT, P1, PT, PT, 0x80, 0x0 ;  /* 0x000000000000781c */ /* 0x000fe20000f0f070 */
[----:B------:R-:W-:-:S12]  /*67d0*/  BRA `(.L_x_137) ;  /* 0xfffffff000d87947 */ /* 0x000fd8000383ffff */
.L_x_112:
[----:B0-----:R0:W1:Y:S02]  /*67e0*/  SYNCS.PHASECHK.TRANS64.TRYWAIT P0, [R5+URZ], R2 ;  /* 0x00000002050075a7 */ /* 0x001064000800017f */
[----:B-1----:R-:W-:Y:S05]  /*67f0*/  @!P0 NANOSLEEP.SYNCS 0x989680 ;  /* 0x009896800000895d */ /* 0x002fea0003900000 */
[----:B------:R-:W1:Y:S02]  /*6800*/  @!P0 SYNCS.PHASECHK.TRANS64 P0, [R5+URZ], R2 ;  /* 0x00000002050085a7 */ /* 0x000e64000800007f */
[----:B-1----:R-:W-:Y:S05]  /*6810*/  @!P0 BRA `(.L_x_112) ;  /* 0xfffffffc00f08947 */ /* 0x002fea000383ffff */
[----:B------:R-:W-:Y:S05]  /*6820*/  BRA `(.L_x_138) ;  /* 0xfffffff400187947 */ /* 0x000fea000383ffff */
.L_x_113:
[----:B0-----:R0:W1:Y:S02]  /*6830*/  SYNCS.PHASECHK.TRANS64.TRYWAIT P0, [R7+URZ], R4 ;  /* 0x00000004070075a7 */ /* 0x001064000800017f */
[----:B-1----:R-:W-:Y:S05]  /*6840*/  @!P0 NANOSLEEP.SYNCS 0x989680 ;  /* 0x009896800000895d */ /* 0x002fea0003900000 */
[----:B------:R-:W1:Y:S02]  /*6850*/  @!P0 SYNCS.PHASECHK.TRANS64 P0, [R7+URZ], R4 ;  /* 0x00000004070085a7 */ /* 0x000e64000800007f */
[----:B-1----:R-:W-:Y:S05]  /*6860*/  @!P0 BRA `(.L_x_113) ;  /* 0xfffffffc00f08947 */ /* 0x002fea000383ffff */
[----:B------:R-:W-:Y:S05]  /*6870*/  BRA `(.L_x_139) ;  /* 0xfffffff400287947 */ /* 0x000fea000383ffff */
.L_x_114:
[----:B0-----:R0:W1:Y:S02]  /*6880*/  SYNCS.PHASECHK.TRANS64.TRYWAIT P0, [R6+URZ], R5 ;  /* 0x00000005060075a7 */ /* 0x001064000800017f */
[----:B-1----:R-:W-:Y:S05]  /*6890*/  @!P0 NANOSLEEP.SYNCS 0x989680 ;  /* 0x009896800000895d */ /* 0x002fea0003900000 */
[----:B------:R-:W1:Y:S02]  /*68a0*/  @!P0 SYNCS.PHASECHK.TRANS64 P0, [R6+URZ], R5 ;  /* 0x00000005060085a7 */ /* 0x000e64000800007f */
[----:B-1----:R-:W-:Y:S05]  /*68b0*/  @!P0 BRA `(.L_x_114) ;  /* 0xfffffffc00f08947 */ /* 0x002fea000383ffff */
[----:B------:R-:W-:Y:S05]  /*68c0*/  BRA `(.L_x_140) ;  /* 0xfffffff400387947 */ /* 0x000fea000383ffff */
.L_x_115:
[----:B0-----:R0:W1:Y:S02]  /*68d0*/  SYNCS.PHASECHK.TRANS64.TRYWAIT P0, [R9+URZ], R4 ;  /* 0x00000004090075a7 */ /* 0x001064000800017f */
[----:B-1----:R-:W-:Y:S05]  /*68e0*/  @!P0 NANOSLEEP.SYNCS 0x989680 ;  /* 0x009896800000895d */ /* 0x002fea0003900000 */
[----:B------:R-:W1:Y:S02]  /*68f0*/  @!P0 SYNCS.PHASECHK.TRANS64 P0, [R9+URZ], R4 ;  /* 0x00000004090085a7 */ /* 0x000e64000800007f */
[----:B-1----:R-:W-:Y:S05]  /*6900*/  @!P0 BRA `(.L_x_115) ;  /* 0xfffffffc00f08947 */ /* 0x002fea000383ffff */
[----:B------:R-:W-:Y:S05]  /*6910*/  BRA `(.L_x_141) ;  /* 0xfffffff400487947 */ /* 0x000fea000383ffff */
.L_x_116:
[----:B0-----:R0:W1:Y:S02]  /*6920*/  SYNCS.PHASECHK.TRANS64.TRYWAIT P0, [R6+URZ], R5 ;  /* 0x00000005060075a7 */ /* 0x001064000800017f */
[----:B-1----:R-:W-:Y:S05]  /*6930*/  @!P0 NANOSLEEP.SYNCS 0x989680 ;  /* 0x009896800000895d */ /* 0x002fea0003900000 */
[----:B------:R-:W1:Y:S02]  /*6940*/  @!P0 SYNCS.PHASECHK.TRANS64 P0, [R6+URZ], R5 ;  /* 0x00000005060085a7 */ /* 0x000e64000800007f */
[----:B-1----:R-:W-:Y:S05]  /*6950*/  @!P0 BRA `(.L_x_116) ;  /* 0xfffffffc00f08947 */ /* 0x002fea000383ffff */
[----:B------:R-:W-:Y:S05]  /*6960*/  BRA `(.L_x_142) ;  /* 0xfffffff400587947 */ /* 0x000fea000383ffff */
.L_x_117:
[----:B0-----:R0:W1:Y:S02]  /*6970*/  SYNCS.PHASECHK.TRANS64.TRYWAIT P0, [R9+URZ], R4 ;  /* 0x00000004090075a7 */ /* 0x001064000800017f */
[----:B-1----:R-:W-:Y:S05]  /*6980*/  @!P0 NANOSLEEP.SYNCS 0x989680 ;  /* 0x009896800000895d */ /* 0x002fea0003900000 */
[----:B------:R-:W1:Y:S02]  /*6990*/  @!P0 SYNCS.PHASECHK.TRANS64 P0, [R9+URZ], R4 ;  /* 0x00000004090085a7 */ /* 0x000e64000800007f */
[----:B-1----:R-:W-:Y:S05]  /*69a0*/  @!P0 BRA `(.L_x_117) ;  /* 0xfffffffc00f08947 */ /* 0x002fea000383ffff */
[----:B------:R-:W-:Y:S05]  /*69b0*/  BRA `(.L_x_143) ;  /* 0xfffffff400687947 */ /* 0x000fea000383ffff */
.L_x_118:
[----:B0-----:R0:W1:Y:S02]  /*69c0*/  SYNCS.PHASECHK.TRANS64.TRYWAIT P0, [R6+URZ], R5 ;  /* 0x00000005060075a7 */ /* 0x001064000800017f */
[----:B-1----:R-:W-:Y:S05]  /*69d0*/  @!P0 NANOSLEEP.SYNCS 0x989680 ;  /* 0x009896800000895d */ /* 0x002fea0003900000 */
[----:B------:R-:W1:Y:S02]  /*69e0*/  @!P0 SYNCS.PHASECHK.TRANS64 P0, [R6+URZ], R5 ;  /* 0x00000005060085a7 */ /* 0x000e64000800007f */
[----:B-1----:R-:W-:Y:S05]  /*69f0*/  @!P0 BRA `(.L_x_118) ;  /* 0xfffffffc00f08947 */ /* 0x002fea000383ffff */
[----:B------:R-:W-:Y:S05]  /*6a00*/  BRA `(.L_x_144) ;  /* 0xfffffff400787947 */ /* 0x000fea000383ffff */
.L_x_119:
[----:B0-----:R0:W1:Y:S02]  /*6a10*/  SYNCS.PHASECHK.TRANS64.TRYWAIT P0, [R9+URZ], R4 ;  /* 0x00000004090075a7 */ /* 0x001064000800017f */
[----:B-1----:R-:W-:Y:S05]  /*6a20*/  @!P0 NANOSLEEP.SYNCS 0x989680 ;  /* 0x009896800000895d */ /* 0x002fea0003900000 */
[----:B------:R-:W1:Y:S02]  /*6a30*/  @!P0 SYNCS.PHASECHK.TRANS64 P0, [R9+URZ], R4 ;  /* 0x00000004090085a7 */ /* 0x000e64000800007f */
[----:B-1----:R-:W-:Y:S05]  /*6a40*/  @!P0 BRA `(.L_x_119) ;  /* 0xfffffffc00f08947 */ /* 0x002fea000383ffff */
[----:B------:R-:W-:Y:S05]  /*6a50*/  BRA `(.L_x_145) ;  /* 0xfffffff400887947 */ /* 0x000fea000383ffff */
.L_x_120:
[----:B0-----:R0:W1:Y:S02]  /*6a60*/  SYNCS.PHASECHK.TRANS64.TRYWAIT P0, [R6+URZ], R5 ;  /* 0x00000005060075a7 */ /* 0x001064000800017f */
[----:B-1----:R-:W-:Y:S05]  /*6a70*/  @!P0 NANOSLEEP.SYNCS 0x989680 ;  /* 0x009896800000895d */ /* 0x002fea0003900000 */
[----:B------:R-:W1:Y:S02]  /*6a80*/  @!P0 SYNCS.PHASECHK.TRANS64 P0, [R6+URZ], R5 ;  /* 0x00000005060085a7 */ /* 0x000e64000800007f */
[----:B-1----:R-:W-:Y:S05]  /*6a90*/  @!P0 BRA `(.L_x_120) ;  /* 0xfffffffc00f08947 */ /* 0x002fea000383ffff */
[----:B------:R-:W-:Y:S05]  /*6aa0*/  BRA `(.L_x_146) ;  /* 0xfffffff400987947 */ /* 0x000fea000383ffff */
.L_x_121:
[----:B0-----:R0:W1:Y:S02]  /*6ab0*/  SYNCS.PHASECHK.TRANS64.TRYWAIT P0, [R9+URZ], R4 ;  /* 0x00000004090075a7 */ /* 0x001064000800017f */
[----:B-1----:R-:W-:Y:S05]  /*6ac0*/  @!P0 NANOSLEEP.SYNCS 0x989680 ;  /* 0x009896800000895d */ /* 0x002fea0003900000 */
[----:B------:R-:W1:Y:S02]  /*6ad0*/  @!P0 SYNCS.PHASECHK.TRANS64 P0, [R9+URZ], R4 ;  /* 0x00000004090085a7 */ /* 0x000e64000800007f */
[----:B-1----:R-:W-:Y:S05]  /*6ae0*/  @!P0 BRA `(.L_x_121) ;  /* 0xfffffffc00f08947 */ /* 0x002fea000383ffff */
[----:B------:R-:W-:Y:S05]  /*6af0*/  BRA `(.L_x_147) ;  /* 0xfffffff400a87947 */ /* 0x000fea000383ffff */
.L_x_122:
[----:B0-----:R0:W1:Y:S02]  /*6b00*/  SYNCS.PHASECHK.TRANS64.TRYWAIT P0, [R6+URZ], R5 ;  /* 0x00000005060075a7 */ /* 0x001064000800017f */
[----:B-1----:R-:W-:Y:S05]  /*6b10*/  @!P0 NANOSLEEP.SYNCS 0x989680 ;  /* 0x009896800000895d */ /* 0x002fea0003900000 */
[----:B------:R-:W1:Y:S02]  /*6b20*/  @!P0 SYNCS.PHASECHK.TRANS64 P0, [R6+URZ], R5 ;  /* 0x00000005060085a7 */ /* 0x000e64000800007f */
[----:B-1----:R-:W-:Y:S05]  /*6b30*/  @!P0 BRA `(.L_x_122) ;  /* 0xfffffffc00f08947 */ /* 0x002fea000383ffff */
[----:B------:R-:W-:Y:S05]  /*6b40*/  BRA `(.L_x_148) ;  /* 0xfffffff400b87947 */ /* 0x000fea000383ffff */
.L_x_123:
[----:B0-----:R0:W1:Y:S02]  /*6b50*/  SYNCS.PHASECHK.TRANS64.TRYWAIT P0, [R9+URZ], R4 ;  /* 0x00000004090075a7 */ /* 0x001064000800017f */
[----:B-1----:R-:W-:Y:S05]  /*6b60*/  @!P0 NANOSLEEP.SYNCS 0x989680 ;  /* 0x009896800000895d */ /* 0x002fea0003900000 */
[----:B------:R-:W1:Y:S02]  /*6b70*/  @!P0 SYNCS.PHASECHK.TRANS64 P0, [R9+URZ], R4 ;  /* 0x00000004090085a7 */ /* 0x000e64000800007f */
[----:B-1----:R-:W-:Y:S05]  /*6b80*/  @!P0 BRA `(.L_x_123) ;  /* 0xfffffffc00f08947 */ /* 0x002fea000383ffff */
[----:B------:R-:W-:Y:S05]  /*6b90*/  BRA `(.L_x_149) ;  /* 0xfffffff400c87947 */ /* 0x000fea000383ffff */
.L_x_124:
[----:B0-----:R0:W1:Y:S02]  /*6ba0*/  SYNCS.PHASECHK.TRANS64.TRYWAIT P0, [R6+URZ], R5 ;  /* 0x00000005060075a7 */ /* 0x001064000800017f */
[----:B-1----:R-:W-:Y:S05]  /*6bb0*/  @!P0 NANOSLEEP.SYNCS 0x989680 ;  /* 0x009896800000895d */ /* 0x002fea0003900000 */
[----:B------:R-:W1:Y:S02]  /*6bc0*/  @!P0 SYNCS.PHASECHK.TRANS64 P0, [R6+URZ], R5 ;  /* 0x00000005060085a7 */ /* 0x000e64000800007f */
[----:B-1----:R-:W-:Y:S05]  /*6bd0*/  @!P0 BRA `(.L_x_124) ;  /* 0xfffffffc00f08947 */ /* 0x002fea000383ffff */
[----:B------:R-:W-:Y:S05]  /*6be0*/  BRA `(.L_x_150) ;  /* 0xfffffff400d87947 */ /* 0x000fea000383ffff */
.L_x_125:
[----:B0-----:R0:W1:Y:S02]  /*6bf0*/  SYNCS.PHASECHK.TRANS64.TRYWAIT P0, [R9+URZ], R4 ;  /* 0x00000004090075a7 */ /* 0x001064000800017f */
[----:B-1----:R-:W-:Y:S05]  /*6c00*/  @!P0 NANOSLEEP.SYNCS 0x989680 ;  /* 0x009896800000895d */ /* 0x002fea0003900000 */
[----:B------:R-:W1:Y:S02]  /*6c10*/  @!P0 SYNCS.PHASECHK.TRANS64 P0, [R9+URZ], R4 ;  /* 0x00000004090085a7 */ /* 0x000e64000800007f */
[----:B-1----:R-:W-:Y:S05]  /*6c20*/  @!P0 BRA `(.L_x_125) ;  /* 0xfffffffc00f08947 */ /* 0x002fea000383ffff */
[----:B------:R-:W-:Y:S05]  /*6c30*/  BRA `(.L_x_151) ;  /* 0xfffffff400e87947 */ /* 0x000fea000383ffff */
.L_x_126:
[----:B0-----:R0:W1:Y:S02]  /*6c40*/  SYNCS.PHASECHK.TRANS64.TRYWAIT P0, [R8+URZ], R5 ;  /* 0x00000005080075a7 */ /* 0x001064000800017f */
[----:B-1----:R-:W-:Y:S05]  /*6c50*/  @!P0 NANOSLEEP.SYNCS 0x989680 ;  /* 0x009896800000895d */ /* 0x002fea0003900000 */
[----:B------:R-:W1:Y:S02]  /*6c60*/  @!P0 SYNCS.PHASECHK.TRANS64 P0, [R8+URZ], R5 ;  /* 0x00000005080085a7 */ /* 0x000e64000800007f */
[----:B-1----:R-:W-:Y:S05]  /*6c70*/  @!P0 BRA `(.L_x_126) ;  /* 0xfffffffc00f08947 */ /* 0x002fea000383ffff */
[----:B------:R-:W-:Y:S05]  /*6c80*/  BRA `(.L_x_152) ;  /* 0xfffffff400f87947 */ /* 0x000fea000383ffff */
.L_x_127:
[----:B-1----:R1:W2:Y:S02]  /*6c90*/  SYNCS.PHASECHK.TRANS64.TRYWAIT P0, [R11+URZ], R6 ;  /* 0x000000060b0075a7 */ /* 0x0022a4000800017f */
[----:B--2---:R-:W-:Y:S05]  /*6ca0*/  @!P0 NANOSLEEP.SYNCS 0x989680 ;  /* 0x009896800000895d */ /* 0x004fea0003900000 */
[----:B------:R-:W2:Y:S02]  /*6cb0*/  @!P0 SYNCS.PHASECHK.TRANS64 P0, [R11+URZ], R6 ;  /* 0x000000060b0085a7 */ /* 0x000ea4000800007f */
[----:B--2---:R-:W-:Y:S05]  /*6cc0*/  @!P0 BRA `(.L_x_127) ;  /* 0xfffffffc00f08947 */ /* 0x004fea000383ffff */
[----:B------:R-:W-:Y:S05]  /*6cd0*/  BRA `(.L_x_153) ;  /* 0xfffffff800007947 */ /* 0x000fea000383ffff */
.L_x_154:
[----:B------:R-:W-:-:S00]  /*6ce0*/  BRA `(.L_x_154) ;  /* 0xfffffffc00fc7947 */ /* 0x000fc0000383ffff */
[----:B------:R-:W-:-:S00]  /*6cf0*/  NOP ;  /* 0x0000000000007918 */ /* 0x000fc00000000000 */
        /* <DEDUP_REMOVED lines=8> */
.L_x_155:


//--------------------- .nv.shared._ZN7cutlass13device_kernelINS_4gemm6kernel13GemmUniversalIN4cute5tupleIJiiiiEEENS1_10collective13CollectiveMmaINS1_40MainloopSm90TmaGmmaWarpSpecializedSparseILi17ENS5_IJNS4_1CILi2EEENSA_ILi1EEESC_EEENS1_32KernelTmaWarpSpecializedPingpongEEENS5_IJNSA_ILi64EEESG_NSA_ILi128EEEEEEaNS5_IJNS4_6LayoutINS5_IJiNS5_IJSB_iEEEiEEENS5_IJlNS5_IJSC_SB_EEElEEEEENSJ_INS5_IJNS5_IJSG_iEEENS5_IJSH_iEEEiEEENS5_IJNS5_IJSH_NSA_ILi8192EEEEEENS5_IJSC_lEEElEEEEEEEEaNS5_IJlSC_lEEENS4_8TiledMMAINS4_8MMA_AtomIJNS4_4SM904GMMA6SPARSE27GMMA_64x64x64_S32S8S8_SS_TNILNS12_9SparseSelE0EEEEEENSJ_INS5_IJSC_SC_SC_EEENS5_IJNSA_ILi0EEES19_S19_EEEEENS5_IJNS4_10UnderscoreES1C_S1C_EEEEENS4_13SM90_TMA_LOADENS4_14ComposedLayoutINS4_7SwizzleILi2ELi4ELi3EEENS4_25smem_sparse_ptr_flag_bitsILi2ELi8EEENSJ_INS5_IJNS5_IJSC_NSA_ILi8EEEEEENS5_IJSB_SG_EEEEEENS5_IJNS5_IJS19_SH_EEESM_EEEEEEEvNS4_8identityENS4_23SM90_TMA_LOAD_MULTICASTENS1G_INS1H_ILi3ELi4ELi3EEENS4_18smem_ptr_flag_bitsILi8EEENSJ_INS5_IJS1L_SH_EEENS5_IJSH_SC_EEEEEEEvS1T_EENS_8epilogue10collective6detail29Sm90TmaWarpSpecializedAdapterINS24_15DefaultEpilogueIiNS5_IJSC_llEEES28_NS23_6thread17LinearCombinationIiLi1EiiLNS29_9ScaleType4KindE0ELNS_15FloatRoundStyleE2EiEENS1_15EpilogueDefaultEEEEEvvEEEEvNT_6ParamsE --------------------------
	.section	.nv.shared._ZN7cutlass13device_kernelINS_4gemm6kernel13GemmUniversalIN4cute5tupleIJiiiiEEENS1_10collective13CollectiveMmaINS1_40MainloopSm90TmaGmmaWarpSpecializedSparseILi17ENS5_IJNS4_1CILi2EEENSA_ILi1EEESC_EEENS1_32KernelTmaWarpSpecializedPingpongEEENS5_IJNSA_ILi64EEESG_NSA_ILi128EEEEEEaNS5_IJNS4_6LayoutINS5_IJiNS5_IJSB_iEEEiEEENS5_IJlNS5_IJSC_SB_EEElEEEEENSJ_INS5_IJNS5_IJSG_iEEENS5_IJSH_iEEEiEEENS5_IJNS5_IJSH_NSA_ILi8192EEEEEENS5_IJSC_lEEElEEEEEEEEaNS5_IJlSC_lEEENS4_8TiledMMAINS4_8MMA_AtomIJNS4_4SM904GMMA6SPARSE27GMMA_64x64x64_S32S8S8_SS_TNILNS12_9SparseSelE0EEEEEENSJ_INS5_IJSC_SC_SC_EEENS5_IJNSA_ILi0EEES19_S19_EEEEENS5_IJNS4_10UnderscoreES1C_S1C_EEEEENS4_13SM90_TMA_LOADENS4_14ComposedLayoutINS4_7SwizzleILi2ELi4ELi3EEENS4_25smem_sparse_ptr_flag_bitsILi2ELi8EEENSJ_INS5_IJNS5_IJSC_NSA_ILi8EEEEEENS5_IJSB_SG_EEEEEENS5_IJNS5_IJS19_SH_EEESM_EEEEEEEvNS4_8identityENS4_23SM90_TMA_LOAD_MULTICASTENS1G_INS1H_ILi3ELi4ELi3EEENS4_18smem_ptr_flag_bitsILi8EEENSJ_INS5_IJS1L_SH_EEENS5_IJSH_SC_EEEEEEEvS1T_EENS_8epilogue10collective6detail29Sm90TmaWarpSpecializedAdapterINS24_15DefaultEpilogueIiNS5_IJSC_llEEES28_NS23_6thread17LinearCombinationIiLi1EiiLNS29_9ScaleType4KindE0ELNS_15FloatRoundStyleE2EiEENS1_15EpilogueDefaultEEEEEvvEEEEvNT_6ParamsE,"aw",@nobits
	.sectionflags	@""
	.align	16
	.zero		1024


//--------------------- .nv.shared.reserved.0     --------------------------
	.section	.nv.shared.reserved.0,"aw",@nobits
	.weak		__nv_reservedSMEM_offset_0_alias
	.size		__nv_reservedSMEM_offset_0_alias, 0, 0
	.other		__nv_reservedSMEM_offset_0_alias,@"STO_CUDA_RESERVED_SHARED STV_DEFAULT"
__nv_reservedSMEM_offset_0_alias:
	.zero		0


//--------------------- .nv.global                --------------------------
	.section	.nv.global,"aw",@nobits
.nv.global:
	.type		_ZN39_INTERNAL_ef970aa0_4_k_cu_7020e8c5_27944cute1_E,@object
	.size		_ZN39_INTERNAL_ef970aa0_4_k_cu_7020e8c5_27944cute1_E,(_ZN39_INTERNAL_ef970aa0_4_k_cu_7020e8c5_27944cuda3std3__45__cpo6cbeginE - _ZN39_INTERNAL_ef970aa0_4_k_cu_7020e8c5_27944cute1_E)
_ZN39_INTERNAL_ef970aa0_4_k_cu_7020e8c5_27944cute1_E:
	.zero		1
	.type		_ZN39_INTERNAL_ef970aa0_4_k_cu_7020e8c5_27944cuda3std3__45__cpo6cbeginE,@object
	.size		_ZN39_INTERNAL_ef970aa0_4_k_cu_7020e8c5_27944cuda3std3__45__cpo6cbeginE,(_ZN39_INTERNAL_ef970aa0_4_k_cu_7020e8c5_27944cuda3std3__48in_placeE - _ZN39_INTERNAL_ef970aa0_4_k_cu_7020e8c5_27944cuda3std3__45__cpo6cbeginE)
_ZN39_INTERNAL_ef970aa0_4_k_cu_7020e8c5_27944cuda3std3__45__cpo6cbeginE:
	.zero		1
	.type		_ZN39_INTERNAL_ef970aa0_4_k_cu_7020e8c5_27944cuda3std3__48in_placeE,@object
	.size		_ZN39_INTERNAL_ef970aa0_4_k_cu_7020e8c5_27944cuda3std3__48in_placeE,(_ZN39_INTERNAL_ef970aa0_4_k_cu_7020e8c5_27944cuda3std6ranges3__45__cpo9iter_moveE - _ZN39_INTERNAL_ef970aa0_4_k_cu_7020e8c5_27944cuda3std3__48in_placeE)
_ZN39_INTERNAL_ef970aa0_4_k_cu_7020e8c5_27944cuda3std3__48in_placeE:
	.zero		1
	.type		_ZN39_INTERNAL_ef970aa0_4_k_cu_7020e8c5_27944cuda3std6ranges3__45__cpo9iter_moveE,@object
	.size		_ZN39_INTERNAL_ef970aa0_4_k_cu_7020e8c5_27944cuda3std6ranges3__45__cpo9iter_moveE,(_ZN39_INTERNAL_ef970aa0_4_k_cu_7020e8c5_27944cuda3std3__45__cpo5beginE - _ZN39_INTERNAL_ef970aa0_4_k_cu_7020e8c5_27944cuda3std6ranges3__45__cpo9iter_moveE)
_ZN39_INTERNAL_ef970aa0_4_k_cu_7020e8c5_27944cuda3std6ranges3__45__cpo9iter_moveE:
	.zero		1
	.type		_ZN39_INTERNAL_ef970aa0_4_k_cu_7020e8c5_27944cuda3std3__45__cpo5beginE,@object
	.size		_ZN39_INTERNAL_ef970aa0_4_k_cu_7020e8c5_27944cuda3std3__45__cpo5beginE,(_ZN39_INTERNAL_ef970aa0_4_k_cu_7020e8c5_27944cuda3std3__441_GLOBAL__N__ef970aa0_4_k_cu_7020e8c5_27946ignoreE - _ZN39_INTERNAL_ef970aa0_4_k_cu_7020e8c5_27944cuda3std3__45__cpo5beginE)
_ZN39_INTERNAL_ef970aa0_4_k_cu_7020e8c5_27944cuda3std3__45__cpo5beginE:
	.zero		1
	.type		_ZN39_INTERNAL_ef970aa0_4_k_cu_7020e8c5_27944cuda3std3__441_GLOBAL__N__ef970aa0_4_k_cu_7020e8c5_27946ignoreE,@object
	.size		_ZN39_INTERNAL_ef970aa0_4_k_cu_7020e8c5_27944cuda3std3__441_GLOBAL__N__ef970aa0_4_k_cu_7020e8c5_27946ignoreE,(_ZN39_INTERNAL_ef970aa0_4_k_cu_7020e8c5_27944cute7productE - _ZN39_INTERNAL_ef970aa0_4_k_cu_7020e8c5_27944cuda3std3__441_GLOBAL__N__ef970aa0_4_k_cu_7020e8c5_27946ignoreE)
_ZN39_INTERNAL_ef970aa0_4_k_cu_7020e8c5_27944cuda3std3__441_GLOBAL__N__ef970aa0_4_k_cu_7020e8c5_27946ignoreE:
	.zero		1
	.type		_ZN39_INTERNAL_ef970aa0_4_k_cu_7020e8c5_27944cute7productE,@object
	.size		_ZN39_INTERNAL_ef970aa0_4_k_cu_7020e8c5_27944cute7productE,(_ZN39_INTERNAL_ef970aa0_4_k_cu_7020e8c5_27944cuda3std3__45__cpo3endE - _ZN39_INTERNAL_ef970aa0_4_k_cu_7020e8c5_27944cute7productE)
_ZN39_INTERNAL_ef970aa0_4_k_cu_7020e8c5_27944cute7productE:
	.zero		1
	.type		_ZN39_INTERNAL_ef970aa0_4_k_cu_7020e8c5_27944cuda3std3__45__cpo3endE,@object
	.size		_ZN39_INTERNAL_ef970aa0_4_k_cu_7020e8c5_27944cuda3std3__45__cpo3endE,(_ZN39_INTERNAL_ef970aa0_4_k_cu_7020e8c5_27944cuda3std3__419piecewise_constructE - _ZN39_INTERNAL_ef970aa0_4_k_cu_7020e8c5_27944cuda3std3__45__cpo3endE)
_ZN39_INTERNAL_ef970aa0_4_k_cu_7020e8c5_27944cuda3std3__45__cpo3endE:
	.zero		1
	.type		_ZN39_INTERNAL_ef970aa0_4_k_cu_7020e8c5_27944cuda3std3__419piecewise_constructE,@object
	.size		_ZN39_INTERNAL_ef970aa0_4_k_cu_7020e8c5_27944cuda3std3__419piecewise_constructE,(_ZN39_INTERNAL_ef970aa0_4_k_cu_7020e8c5_27944cuda3std3__45__cpo4cendE - _ZN39_INTERNAL_ef970aa0_4_k_cu_7020e8c5_27944cuda3std3__419piecewise_constructE)
_ZN39_INTERNAL_ef970aa0_4_k_cu_7020e8c5_27944cuda3std3__419piecewise_constructE:
	.zero		1
	.type		_ZN39_INTERNAL_ef970aa0_4_k_cu_7020e8c5_27944cuda3std3__45__cpo4cendE,@object
	.size		_ZN39_INTERNAL_ef970aa0_4_k_cu_7020e8c5_27944cuda3std3__45__cpo4cendE,(_ZN39_INTERNAL_ef970aa0_4_k_cu_7020e8c5_27944cuda3std6ranges3__45__cpo4swapE - _ZN39_INTERNAL_ef970aa0_4_k_cu_7020e8c5_27944cuda3std3__45__cpo4cendE)
_ZN39_INTERNAL_ef970aa0_4_k_cu_7020e8c5_27944cuda3std3__45__cpo4cendE:
	.zero		1
	.type		_ZN39_INTERNAL_ef970aa0_4_k_cu_7020e8c5_27944cuda3std6ranges3__45__cpo4swapE,@object
	.size		_ZN39_INTERNAL_ef970aa0_4_k_cu_7020e8c5_27944cuda3std6ranges3__45__cpo4swapE,(.L_7 - _ZN39_INTERNAL_ef970aa0_4_k_cu_7020e8c5_27944cuda3std6ranges3__45__cpo4swapE)
_ZN39_INTERNAL_ef970aa0_4_k_cu_7020e8c5_27944cuda3std6ranges3__45__cpo4swapE:
	.zero		1
.L_7:


//--------------------- .nv.constant0._ZN7cutlass13device_kernelINS_4gemm6kernel13GemmUniversalIN4cute5tupleIJiiiiEEENS1_10collective13CollectiveMmaINS1_40MainloopSm90TmaGmmaWarpSpecializedSparseILi17ENS5_IJNS4_1CILi2EEENSA_ILi1EEESC_EEENS1_32KernelTmaWarpSpecializedPingpongEEENS5_IJNSA_ILi64EEESG_NSA_ILi128EEEEEEaNS5_IJNS4_6LayoutINS5_IJiNS5_IJSB_iEEEiEEENS5_IJlNS5_IJSC_SB_EEElEEEEENSJ_INS5_IJNS5_IJSG_iEEENS5_IJSH_iEEEiEEENS5_IJNS5_IJSH_NSA_ILi8192EEEEEENS5_IJSC_lEEElEEEEEEEEaNS5_IJlSC_lEEENS4_8TiledMMAINS4_8MMA_AtomIJNS4_4SM904GMMA6SPARSE27GMMA_64x64x64_S32S8S8_SS_TNILNS12_9SparseSelE0EEEEEENSJ_INS5_IJSC_SC_SC_EEENS5_IJNSA_ILi0EEES19_S19_EEEEENS5_IJNS4_10UnderscoreES1C_S1C_EEEEENS4_13SM90_TMA_LOADENS4_14ComposedLayoutINS4_7SwizzleILi2ELi4ELi3EEENS4_25smem_sparse_ptr_flag_bitsILi2ELi8EEENSJ_INS5_IJNS5_IJSC_NSA_ILi8EEEEEENS5_IJSB_SG_EEEEEENS5_IJNS5_IJS19_SH_EEESM_EEEEEEEvNS4_8identityENS4_23SM90_TMA_LOAD_MULTICASTENS1G_INS1H_ILi3ELi4ELi3EEENS4_18smem_ptr_flag_bitsILi8EEENSJ_INS5_IJS1L_SH_EEENS5_IJSH_SC_EEEEEEEvS1T_EENS_8epilogue10collective6detail29Sm90TmaWarpSpecializedAdapterINS24_15DefaultEpilogueIiNS5_IJSC_llEEES28_NS23_6thread17LinearCombinationIiLi1EiiLNS29_9ScaleType4KindE0ELNS_15FloatRoundStyleE2EiEENS1_15EpilogueDefaultEEEEEvvEEEEvNT_6ParamsE --------------------------
	.section	.nv.constant0._ZN7cutlass13device_kernelINS_4gemm6kernel13GemmUniversalIN4cute5tupleIJiiiiEEENS1_10collective13CollectiveMmaINS1_40MainloopSm90TmaGmmaWarpSpecializedSparseILi17ENS5_IJNS4_1CILi2EEENSA_ILi1EEESC_EEENS1_32KernelTmaWarpSpecializedPingpongEEENS5_IJNSA_ILi64EEESG_NSA_ILi128EEEEEEaNS5_IJNS4_6LayoutINS5_IJiNS5_IJSB_iEEEiEEENS5_IJlNS5_IJSC_SB_EEElEEEEENSJ_INS5_IJNS5_IJSG_iEEENS5_IJSH_iEEEiEEENS5_IJNS5_IJSH_NSA_ILi8192EEEEEENS5_IJSC_lEEElEEEEEEEEaNS5_IJlSC_lEEENS4_8TiledMMAINS4_8MMA_AtomIJNS4_4SM904GMMA6SPARSE27GMMA_64x64x64_S32S8S8_SS_TNILNS12_9SparseSelE0EEEEEENSJ_INS5_IJSC_SC_SC_EEENS5_IJNSA_ILi0EEES19_S19_EEEEENS5_IJNS4_10UnderscoreES1C_S1C_EEEEENS4_13SM90_TMA_LOADENS4_14ComposedLayoutINS4_7SwizzleILi2ELi4ELi3EEENS4_25smem_sparse_ptr_flag_bitsILi2ELi8EEENSJ_INS5_IJNS5_IJSC_NSA_ILi8EEEEEENS5_IJSB_SG_EEEEEENS5_IJNS5_IJS19_SH_EEESM_EEEEEEEvNS4_8identityENS4_23SM90_TMA_LOAD_MULTICASTENS1G_INS1H_ILi3ELi4ELi3EEENS4_18smem_ptr_flag_bitsILi8EEENSJ_INS5_IJS1L_SH_EEENS5_IJSH_SC_EEEEEEEvS1T_EENS_8epilogue10collective6detail29Sm90TmaWarpSpecializedAdapterINS24_15DefaultEpilogueIiNS5_IJSC_llEEES28_NS23_6thread17LinearCombinationIiLi1EiiLNS29_9ScaleType4KindE0ELNS_15FloatRoundStyleE2EiEENS1_15EpilogueDefaultEEEEEvvEEEEvNT_6ParamsE,"a",@progbits
	.sectionflags	@""
	.align	4
.nv.constant0._ZN7cutlass13device_kernelINS_4gemm6kernel13GemmUniversalIN4cute5tupleIJiiiiEEENS1_10collective13CollectiveMmaINS1_40MainloopSm90TmaGmmaWarpSpecializedSparseILi17ENS5_IJNS4_1CILi2EEENSA_ILi1EEESC_EEENS1_32KernelTmaWarpSpecializedPingpongEEENS5_IJNSA_ILi64EEESG_NSA_ILi128EEEEEEaNS5_IJNS4_6LayoutINS5_IJiNS5_IJSB_iEEEiEEENS5_IJlNS5_IJSC_SB_EEElEEEEENSJ_INS5_IJNS5_IJSG_iEEENS5_IJSH_iEEEiEEENS5_IJNS5_IJSH_NSA_ILi8192EEEEEENS5_IJSC_lEEElEEEEEEEEaNS5_IJlSC_lEEENS4_8TiledMMAINS4_8MMA_AtomIJNS4_4SM904GMMA6SPARSE27GMMA_64x64x64_S32S8S8_SS_TNILNS12_9SparseSelE0EEEEEENSJ_INS5_IJSC_SC_SC_EEENS5_IJNSA_ILi0EEES19_S19_EEEEENS5_IJNS4_10UnderscoreES1C_S1C_EEEEENS4_13SM90_TMA_LOADENS4_14ComposedLayoutINS4_7SwizzleILi2ELi4ELi3EEENS4_25smem_sparse_ptr_flag_bitsILi2ELi8EEENSJ_INS5_IJNS5_IJSC_NSA_ILi8EEEEEENS5_IJSB_SG_EEEEEENS5_IJNS5_IJS19_SH_EEESM_EEEEEEEvNS4_8identityENS4_23SM90_TMA_LOAD_MULTICASTENS1G_INS1H_ILi3ELi4ELi3EEENS4_18smem_ptr_flag_bitsILi8EEENSJ_INS5_IJS1L_SH_EEENS5_IJSH_SC_EEEEEEEvS1T_EENS_8epilogue10collective6detail29Sm90TmaWarpSpecializedAdapterINS24_15DefaultEpilogueIiNS5_IJSC_llEEES28_NS23_6thread17LinearCombinationIiLi1EiiLNS29_9ScaleType4KindE0ELNS_15FloatRoundStyleE2EiEENS1_15EpilogueDefaultEEEEEvvEEEEvNT_6ParamsE:
	.zero		1920


//--------------------- SYMBOLS --------------------------

	.type		.nv.reservedSmem.offset0,@object
	.size		.nv.reservedSmem.offset0,0x4
